//
// Generated by NVIDIA NVVM Compiler
//
// Compiler Build ID: CL-36424714
// Cuda compilation tools, release 13.0, V13.0.88
// Based on NVVM 20.0.0
//

.version 9.0
.target sm_100
.address_size 64

	// .globl	_Z11run_biddingiPfPiS_S0_S0_S_f

.visible .entry _Z11run_biddingiPfPiS_S0_S0_S_f(
	.param .u32 _Z11run_biddingiPfPiS_S0_S0_S_f_param_0,
	.param .u64 .ptr .align 1 _Z11run_biddingiPfPiS_S0_S0_S_f_param_1,
	.param .u64 .ptr .align 1 _Z11run_biddingiPfPiS_S0_S0_S_f_param_2,
	.param .u64 .ptr .align 1 _Z11run_biddingiPfPiS_S0_S0_S_f_param_3,
	.param .u64 .ptr .align 1 _Z11run_biddingiPfPiS_S0_S0_S_f_param_4,
	.param .u64 .ptr .align 1 _Z11run_biddingiPfPiS_S0_S0_S_f_param_5,
	.param .u64 .ptr .align 1 _Z11run_biddingiPfPiS_S0_S0_S_f_param_6,
	.param .f32 _Z11run_biddingiPfPiS_S0_S0_S_f_param_7
)
{
	.reg .pred 	%p<42>;
	.reg .b32 	%r<84>;
	.reg .b32 	%f<128>;
	.reg .b64 	%rd<83>;

	ld.param.u32 	%r27, [_Z11run_biddingiPfPiS_S0_S0_S_f_param_0];
	ld.param.u64 	%rd14, [_Z11run_biddingiPfPiS_S0_S0_S_f_param_1];
	ld.param.u64 	%rd15, [_Z11run_biddingiPfPiS_S0_S0_S_f_param_2];
	ld.param.u64 	%rd19, [_Z11run_biddingiPfPiS_S0_S0_S_f_param_6];
	cvta.to.global.u64 	%rd1, %rd19;
	cvta.to.global.u64 	%rd2, %rd14;
	mov.u32 	%r28, %ntid.x;
	mov.u32 	%r29, %ctaid.x;
	mov.u32 	%r30, %tid.x;
	mad.lo.s32 	%r1, %r28, %r29, %r30;
	setp.ge.s32 	%p1, %r1, %r27;
	@%p1 bra 	$L__BB0_16;
	cvta.to.global.u64 	%rd20, %rd15;
	cvt.s64.s32 	%rd3, %r1;
	mul.wide.s32 	%rd21, %r1, 4;
	add.s64 	%rd22, %rd20, %rd21;
	ld.global.u32 	%r31, [%rd22];
	setp.ne.s32 	%p2, %r31, -1;
	@%p2 bra 	$L__BB0_16;
	shl.b64 	%rd23, %rd3, 2;
	add.s64 	%rd4, %rd2, %rd23;
	ld.global.f32 	%f23, [%rd4];
	ld.global.f32 	%f24, [%rd1];
	sub.f32 	%f123, %f23, %f24;
	setp.lt.s32 	%p3, %r27, 2;
	mov.f32 	%f127, 0fC47A0000;
	mov.b32 	%r83, 0;
	@%p3 bra 	$L__BB0_15;
	add.s32 	%r2, %r27, -1;
	add.s32 	%r36, %r27, -2;
	setp.lt.u32 	%p4, %r36, 7;
	mov.b32 	%r83, 0;
	mov.f32 	%f127, 0fC47A0000;
	mov.b32 	%r78, 1;
	@%p4 bra 	$L__BB0_7;
	mul.wide.u32 	%rd24, %r27, 28;
	add.s64 	%rd5, %rd2, %rd24;
	mul.wide.u32 	%rd25, %r27, 24;
	add.s64 	%rd6, %rd2, %rd25;
	mul.wide.u32 	%rd26, %r27, 20;
	add.s64 	%rd7, %rd2, %rd26;
	mul.wide.u32 	%rd27, %r27, 16;
	add.s64 	%rd8, %rd2, %rd27;
	mul.wide.u32 	%rd28, %r27, 8;
	add.s64 	%rd30, %rd28, %rd23;
	add.s64 	%rd9, %rd2, %rd30;
	add.s64 	%rd82, %rd1, 16;
	mul.wide.u32 	%rd31, %r27, 4;
	add.s64 	%rd32, %rd23, %rd31;
	add.s64 	%rd11, %rd2, %rd32;
	mov.f32 	%f127, 0fC47A0000;
	mov.b32 	%r72, 0;
	shl.b32 	%r52, %r27, 3;
	mov.u32 	%r71, %r27;
	mov.u32 	%r83, %r72;
$L__BB0_5:
	.pragma "nounroll";
	ld.param.u64 	%rd78, [_Z11run_biddingiPfPiS_S0_S0_S_f_param_1];
	add.s32 	%r38, %r72, 1;
	cvt.s64.s32 	%rd33, %r71;
	add.s64 	%rd34, %rd3, %rd33;
	shl.b64 	%rd35, %rd34, 2;
	add.s64 	%rd36, %rd5, %rd35;
	add.s64 	%rd37, %rd6, %rd35;
	add.s64 	%rd38, %rd7, %rd35;
	add.s64 	%rd39, %rd8, %rd35;
	cvta.to.global.u64 	%rd40, %rd78;
	mul.wide.u32 	%rd41, %r27, 12;
	add.s64 	%rd42, %rd40, %rd41;
	add.s64 	%rd43, %rd42, %rd35;
	mul.wide.s32 	%rd44, %r71, 4;
	add.s64 	%rd45, %rd9, %rd44;
	add.s64 	%rd46, %rd11, %rd44;
	shl.b64 	%rd47, %rd3, 2;
	add.s64 	%rd48, %rd40, %rd47;
	add.s64 	%rd49, %rd48, %rd44;
	ld.global.f32 	%f28, [%rd49];
	ld.global.f32 	%f29, [%rd82+-12];
	sub.f32 	%f30, %f28, %f29;
	setp.gt.f32 	%p5, %f30, %f123;
	setp.gt.f32 	%p6, %f30, %f127;
	selp.f32 	%f31, %f30, %f127, %p6;
	selp.b32 	%r39, %r38, %r83, %p5;
	selp.f32 	%f32, %f30, %f123, %p5;
	selp.f32 	%f33, %f123, %f31, %p5;
	ld.global.f32 	%f34, [%rd46];
	ld.global.f32 	%f35, [%rd82+-8];
	sub.f32 	%f36, %f34, %f35;
	setp.gt.f32 	%p7, %f36, %f32;
	setp.gt.f32 	%p8, %f36, %f33;
	selp.f32 	%f37, %f36, %f33, %p8;
	add.s32 	%r40, %r72, 2;
	selp.b32 	%r41, %r40, %r39, %p7;
	selp.f32 	%f38, %f36, %f32, %p7;
	selp.f32 	%f39, %f32, %f37, %p7;
	ld.global.f32 	%f40, [%rd45];
	ld.global.f32 	%f41, [%rd82+-4];
	sub.f32 	%f42, %f40, %f41;
	setp.gt.f32 	%p9, %f42, %f38;
	setp.gt.f32 	%p10, %f42, %f39;
	selp.f32 	%f43, %f42, %f39, %p10;
	add.s32 	%r42, %r72, 3;
	selp.b32 	%r43, %r42, %r41, %p9;
	selp.f32 	%f44, %f42, %f38, %p9;
	selp.f32 	%f45, %f38, %f43, %p9;
	ld.global.f32 	%f46, [%rd43];
	ld.global.f32 	%f47, [%rd82];
	sub.f32 	%f48, %f46, %f47;
	setp.gt.f32 	%p11, %f48, %f44;
	setp.gt.f32 	%p12, %f48, %f45;
	selp.f32 	%f49, %f48, %f45, %p12;
	add.s32 	%r44, %r72, 4;
	selp.b32 	%r45, %r44, %r43, %p11;
	selp.f32 	%f50, %f48, %f44, %p11;
	selp.f32 	%f51, %f44, %f49, %p11;
	ld.global.f32 	%f52, [%rd39];
	ld.global.f32 	%f53, [%rd82+4];
	sub.f32 	%f54, %f52, %f53;
	setp.gt.f32 	%p13, %f54, %f50;
	setp.gt.f32 	%p14, %f54, %f51;
	selp.f32 	%f55, %f54, %f51, %p14;
	add.s32 	%r46, %r72, 5;
	selp.b32 	%r47, %r46, %r45, %p13;
	selp.f32 	%f56, %f54, %f50, %p13;
	selp.f32 	%f57, %f50, %f55, %p13;
	ld.global.f32 	%f58, [%rd38];
	ld.global.f32 	%f59, [%rd82+8];
	sub.f32 	%f60, %f58, %f59;
	setp.gt.f32 	%p15, %f60, %f56;
	setp.gt.f32 	%p16, %f60, %f57;
	selp.f32 	%f61, %f60, %f57, %p16;
	add.s32 	%r48, %r72, 6;
	selp.b32 	%r49, %r48, %r47, %p15;
	selp.f32 	%f62, %f60, %f56, %p15;
	selp.f32 	%f63, %f56, %f61, %p15;
	ld.global.f32 	%f64, [%rd37];
	ld.global.f32 	%f65, [%rd82+12];
	sub.f32 	%f66, %f64, %f65;
	setp.gt.f32 	%p17, %f66, %f62;
	setp.gt.f32 	%p18, %f66, %f63;
	selp.f32 	%f67, %f66, %f63, %p18;
	add.s32 	%r50, %r72, 7;
	selp.b32 	%r51, %r50, %r49, %p17;
	selp.f32 	%f68, %f66, %f62, %p17;
	selp.f32 	%f69, %f62, %f67, %p17;
	ld.global.f32 	%f70, [%rd36];
	ld.global.f32 	%f71, [%rd82+16];
	sub.f32 	%f72, %f70, %f71;
	setp.gt.f32 	%p19, %f72, %f68;
	setp.gt.f32 	%p20, %f72, %f69;
	selp.f32 	%f73, %f72, %f69, %p20;
	add.s32 	%r72, %r72, 8;
	selp.b32 	%r83, %r72, %r51, %p19;
	selp.f32 	%f123, %f72, %f68, %p19;
	selp.f32 	%f127, %f68, %f73, %p19;
	add.s32 	%r71, %r71, %r52;
	add.s64 	%rd82, %rd82, 32;
	and.b32  	%r53, %r2, -8;
	setp.ne.s32 	%p21, %r72, %r53;
	@%p21 bra 	$L__BB0_5;
	add.s32 	%r78, %r72, 1;
$L__BB0_7:
	and.b32  	%r13, %r2, 7;
	setp.eq.s32 	%p22, %r13, 0;
	@%p22 bra 	$L__BB0_15;
	and.b32  	%r14, %r2, 3;
	setp.lt.u32 	%p23, %r13, 4;
	@%p23 bra 	$L__BB0_10;
	mul.lo.s32 	%r55, %r78, %r27;
	mul.wide.s32 	%rd50, %r55, 4;
	add.s64 	%rd51, %rd4, %rd50;
	ld.global.f32 	%f75, [%rd51];
	mul.wide.u32 	%rd52, %r78, 4;
	add.s64 	%rd53, %rd1, %rd52;
	ld.global.f32 	%f76, [%rd53];
	sub.f32 	%f77, %f75, %f76;
	setp.gt.f32 	%p24, %f77, %f123;
	setp.gt.f32 	%p25, %f77, %f127;
	selp.f32 	%f78, %f77, %f127, %p25;
	selp.b32 	%r56, %r78, %r83, %p24;
	selp.f32 	%f79, %f77, %f123, %p24;
	selp.f32 	%f80, %f123, %f78, %p24;
	add.s32 	%r57, %r78, 1;
	mul.wide.u32 	%rd54, %r27, 4;
	add.s64 	%rd55, %rd51, %rd54;
	ld.global.f32 	%f81, [%rd55];
	ld.global.f32 	%f82, [%rd53+4];
	sub.f32 	%f83, %f81, %f82;
	setp.gt.f32 	%p26, %f83, %f79;
	setp.gt.f32 	%p27, %f83, %f80;
	selp.f32 	%f84, %f83, %f80, %p27;
	selp.b32 	%r58, %r57, %r56, %p26;
	selp.f32 	%f85, %f83, %f79, %p26;
	selp.f32 	%f86, %f79, %f84, %p26;
	add.s32 	%r59, %r78, 2;
	add.s64 	%rd56, %rd55, %rd54;
	ld.global.f32 	%f87, [%rd56];
	ld.global.f32 	%f88, [%rd53+8];
	sub.f32 	%f89, %f87, %f88;
	setp.gt.f32 	%p28, %f89, %f85;
	setp.gt.f32 	%p29, %f89, %f86;
	selp.f32 	%f90, %f89, %f86, %p29;
	selp.b32 	%r60, %r59, %r58, %p28;
	selp.f32 	%f91, %f89, %f85, %p28;
	selp.f32 	%f92, %f85, %f90, %p28;
	add.s32 	%r61, %r78, 3;
	add.s64 	%rd57, %rd56, %rd54;
	ld.global.f32 	%f93, [%rd57];
	ld.global.f32 	%f94, [%rd53+12];
	sub.f32 	%f95, %f93, %f94;
	setp.gt.f32 	%p30, %f95, %f91;
	setp.gt.f32 	%p31, %f95, %f92;
	selp.f32 	%f96, %f95, %f92, %p31;
	selp.b32 	%r83, %r61, %r60, %p30;
	selp.f32 	%f123, %f95, %f91, %p30;
	selp.f32 	%f127, %f91, %f96, %p30;
	add.s32 	%r78, %r78, 4;
$L__BB0_10:
	setp.eq.s32 	%p32, %r14, 0;
	@%p32 bra 	$L__BB0_15;
	setp.eq.s32 	%p33, %r14, 1;
	@%p33 bra 	$L__BB0_13;
	mul.lo.s32 	%r63, %r78, %r27;
	mul.wide.s32 	%rd58, %r63, 4;
	add.s64 	%rd59, %rd4, %rd58;
	ld.global.f32 	%f98, [%rd59];
	mul.wide.u32 	%rd60, %r78, 4;
	add.s64 	%rd61, %rd1, %rd60;
	ld.global.f32 	%f99, [%rd61];
	sub.f32 	%f100, %f98, %f99;
	setp.gt.f32 	%p34, %f100, %f123;
	setp.gt.f32 	%p35, %f100, %f127;
	selp.f32 	%f101, %f100, %f127, %p35;
	selp.b32 	%r64, %r78, %r83, %p34;
	selp.f32 	%f102, %f100, %f123, %p34;
	selp.f32 	%f103, %f123, %f101, %p34;
	add.s32 	%r65, %r78, 1;
	mul.wide.u32 	%rd62, %r27, 4;
	add.s64 	%rd63, %rd59, %rd62;
	ld.global.f32 	%f104, [%rd63];
	ld.global.f32 	%f105, [%rd61+4];
	sub.f32 	%f106, %f104, %f105;
	setp.gt.f32 	%p36, %f106, %f102;
	setp.gt.f32 	%p37, %f106, %f103;
	selp.f32 	%f107, %f106, %f103, %p37;
	selp.b32 	%r83, %r65, %r64, %p36;
	selp.f32 	%f123, %f106, %f102, %p36;
	selp.f32 	%f127, %f102, %f107, %p36;
	add.s32 	%r78, %r78, 2;
$L__BB0_13:
	and.b32  	%r66, %r2, 1;
	setp.eq.b32 	%p38, %r66, 1;
	not.pred 	%p39, %p38;
	@%p39 bra 	$L__BB0_15;
	mul.lo.s32 	%r67, %r78, %r27;
	mul.wide.s32 	%rd64, %r67, 4;
	add.s64 	%rd65, %rd4, %rd64;
	ld.global.f32 	%f108, [%rd65];
	mul.wide.u32 	%rd66, %r78, 4;
	add.s64 	%rd67, %rd1, %rd66;
	ld.global.f32 	%f109, [%rd67];
	sub.f32 	%f110, %f108, %f109;
	setp.gt.f32 	%p40, %f110, %f123;
	setp.gt.f32 	%p41, %f110, %f127;
	selp.f32 	%f111, %f110, %f127, %p41;
	selp.b32 	%r83, %r78, %r83, %p40;
	selp.f32 	%f127, %f123, %f111, %p40;
$L__BB0_15:
	ld.param.f32 	%f115, [_Z11run_biddingiPfPiS_S0_S0_S_f_param_7];
	ld.param.u64 	%rd81, [_Z11run_biddingiPfPiS_S0_S0_S_f_param_5];
	ld.param.u64 	%rd80, [_Z11run_biddingiPfPiS_S0_S0_S_f_param_4];
	ld.param.u64 	%rd79, [_Z11run_biddingiPfPiS_S0_S0_S_f_param_3];
	mul.lo.s32 	%r68, %r83, %r27;
	mul.wide.s32 	%rd68, %r68, 4;
	add.s64 	%rd69, %rd4, %rd68;
	ld.global.f32 	%f112, [%rd69];
	sub.f32 	%f113, %f112, %f127;
	add.f32 	%f114, %f115, %f113;
	cvta.to.global.u64 	%rd70, %rd81;
	mul.wide.u32 	%rd71, %r83, 4;
	add.s64 	%rd72, %rd70, %rd71;
	atom.global.add.u32 	%r69, [%rd72], 1;
	add.s32 	%r70, %r69, %r68;
	cvta.to.global.u64 	%rd73, %rd79;
	mul.wide.s32 	%rd74, %r70, 4;
	add.s64 	%rd75, %rd73, %rd74;
	st.global.f32 	[%rd75], %f114;
	cvta.to.global.u64 	%rd76, %rd80;
	add.s64 	%rd77, %rd76, %rd74;
	st.global.u32 	[%rd77], %r1;
$L__BB0_16:
	ret;

}
	// .globl	_Z14run_assignmentiPiS_PfS_S_S0_S_
.visible .entry _Z14run_assignmentiPiS_PfS_S_S0_S_(
	.param .u32 _Z14run_assignmentiPiS_PfS_S_S0_S__param_0,
	.param .u64 .ptr .align 1 _Z14run_assignmentiPiS_PfS_S_S0_S__param_1,
	.param .u64 .ptr .align 1 _Z14run_assignmentiPiS_PfS_S_S0_S__param_2,
	.param .u64 .ptr .align 1 _Z14run_assignmentiPiS_PfS_S_S0_S__param_3,
	.param .u64 .ptr .align 1 _Z14run_assignmentiPiS_PfS_S_S0_S__param_4,
	.param .u64 .ptr .align 1 _Z14run_assignmentiPiS_PfS_S_S0_S__param_5,
	.param .u64 .ptr .align 1 _Z14run_assignmentiPiS_PfS_S_S0_S__param_6,
	.param .u64 .ptr .align 1 _Z14run_assignmentiPiS_PfS_S_S0_S__param_7
)
{
	.reg .pred 	%p<42>;
	.reg .b32 	%r<151>;
	.reg .b32 	%f<110>;
	.reg .b64 	%rd<50>;

	ld.param.u32 	%r93, [_Z14run_assignmentiPiS_PfS_S_S0_S__param_0];
	ld.param.u64 	%rd24, [_Z14run_assignmentiPiS_PfS_S_S0_S__param_1];
	ld.param.u64 	%rd20, [_Z14run_assignmentiPiS_PfS_S_S0_S__param_2];
	ld.param.u64 	%rd25, [_Z14run_assignmentiPiS_PfS_S_S0_S__param_3];
	ld.param.u64 	%rd26, [_Z14run_assignmentiPiS_PfS_S_S0_S__param_4];
	ld.param.u64 	%rd21, [_Z14run_assignmentiPiS_PfS_S_S0_S__param_5];
	ld.param.u64 	%rd22, [_Z14run_assignmentiPiS_PfS_S_S0_S__param_6];
	ld.param.u64 	%rd23, [_Z14run_assignmentiPiS_PfS_S_S0_S__param_7];
	cvta.to.global.u64 	%rd1, %rd24;
	cvta.to.global.u64 	%rd2, %rd26;
	cvta.to.global.u64 	%rd3, %rd25;
	mov.u32 	%r94, %ntid.x;
	mov.u32 	%r95, %ctaid.x;
	mov.u32 	%r96, %tid.x;
	mad.lo.s32 	%r1, %r94, %r95, %r96;
	setp.ge.s32 	%p1, %r1, %r93;
	@%p1 bra 	$L__BB1_78;
	cvta.to.global.u64 	%rd27, %rd21;
	mul.wide.s32 	%rd28, %r1, 4;
	add.s64 	%rd29, %rd27, %rd28;
	ld.global.u32 	%r2, [%rd29];
	setp.eq.s32 	%p2, %r2, 0;
	@%p2 bra 	$L__BB1_78;
	mul.lo.s32 	%r3, %r93, %r1;
	mul.wide.s32 	%rd30, %r3, 4;
	add.s64 	%rd4, %rd3, %rd30;
	ld.global.f32 	%f73, [%rd4];
	add.s64 	%rd5, %rd2, %rd30;
	ld.global.u32 	%r109, [%rd5];
	setp.lt.s32 	%p3, %r2, 2;
	@%p3 bra 	$L__BB1_74;
	add.s32 	%r5, %r2, -1;
	add.s32 	%r99, %r2, -2;
	and.b32  	%r6, %r5, 15;
	setp.lt.u32 	%p4, %r99, 15;
	mov.b32 	%r137, 1;
	@%p4 bra 	$L__BB1_39;
	and.b32  	%r101, %r5, -16;
	neg.s32 	%r107, %r101;
	add.s64 	%rd32, %rd30, 32;
	add.s64 	%rd49, %rd3, %rd32;
	add.s64 	%rd48, %rd2, %rd32;
	mov.b32 	%r106, 0;
$L__BB1_5:
	.pragma "nounroll";
	ld.global.f32 	%f3, [%rd49+-28];
	setp.leu.f32 	%p5, %f3, %f73;
	@%p5 bra 	$L__BB1_7;
	ld.global.u32 	%r109, [%rd48+-28];
	mov.f32 	%f73, %f3;
$L__BB1_7:
	ld.global.f32 	%f5, [%rd49+-24];
	setp.leu.f32 	%p6, %f5, %f73;
	@%p6 bra 	$L__BB1_9;
	ld.global.u32 	%r109, [%rd48+-24];
	mov.f32 	%f73, %f5;
$L__BB1_9:
	ld.global.f32 	%f7, [%rd49+-20];
	setp.leu.f32 	%p7, %f7, %f73;
	@%p7 bra 	$L__BB1_11;
	ld.global.u32 	%r109, [%rd48+-20];
	mov.f32 	%f73, %f7;
$L__BB1_11:
	ld.global.f32 	%f9, [%rd49+-16];
	setp.leu.f32 	%p8, %f9, %f73;
	@%p8 bra 	$L__BB1_13;
	ld.global.u32 	%r109, [%rd48+-16];
	mov.f32 	%f73, %f9;
$L__BB1_13:
	ld.global.f32 	%f11, [%rd49+-12];
	setp.leu.f32 	%p9, %f11, %f73;
	@%p9 bra 	$L__BB1_15;
	ld.global.u32 	%r109, [%rd48+-12];
	mov.f32 	%f73, %f11;
$L__BB1_15:
	ld.global.f32 	%f13, [%rd49+-8];
	setp.leu.f32 	%p10, %f13, %f73;
	@%p10 bra 	$L__BB1_17;
	ld.global.u32 	%r109, [%rd48+-8];
	mov.f32 	%f73, %f13;
$L__BB1_17:
	ld.global.f32 	%f15, [%rd49+-4];
	setp.leu.f32 	%p11, %f15, %f73;
	@%p11 bra 	$L__BB1_19;
	ld.global.u32 	%r109, [%rd48+-4];
	mov.f32 	%f73, %f15;
$L__BB1_19:
	ld.global.f32 	%f17, [%rd49];
	setp.leu.f32 	%p12, %f17, %f73;
	@%p12 bra 	$L__BB1_21;
	ld.global.u32 	%r109, [%rd48];
	mov.f32 	%f73, %f17;
$L__BB1_21:
	ld.global.f32 	%f19, [%rd49+4];
	setp.leu.f32 	%p13, %f19, %f73;
	@%p13 bra 	$L__BB1_23;
	ld.global.u32 	%r109, [%rd48+4];
	mov.f32 	%f73, %f19;
$L__BB1_23:
	ld.global.f32 	%f21, [%rd49+8];
	setp.leu.f32 	%p14, %f21, %f73;
	@%p14 bra 	$L__BB1_25;
	ld.global.u32 	%r109, [%rd48+8];
	mov.f32 	%f73, %f21;
$L__BB1_25:
	ld.global.f32 	%f23, [%rd49+12];
	setp.leu.f32 	%p15, %f23, %f73;
	@%p15 bra 	$L__BB1_27;
	ld.global.u32 	%r109, [%rd48+12];
	mov.f32 	%f73, %f23;
$L__BB1_27:
	ld.global.f32 	%f25, [%rd49+16];
	setp.leu.f32 	%p16, %f25, %f73;
	@%p16 bra 	$L__BB1_29;
	ld.global.u32 	%r109, [%rd48+16];
	mov.f32 	%f73, %f25;
$L__BB1_29:
	ld.global.f32 	%f27, [%rd49+20];
	setp.leu.f32 	%p17, %f27, %f73;
	@%p17 bra 	$L__BB1_31;
	ld.global.u32 	%r109, [%rd48+20];
	mov.f32 	%f73, %f27;
$L__BB1_31:
	ld.global.f32 	%f29, [%rd49+24];
	setp.leu.f32 	%p18, %f29, %f73;
	@%p18 bra 	$L__BB1_33;
	ld.global.u32 	%r109, [%rd48+24];
	mov.f32 	%f73, %f29;
$L__BB1_33:
	ld.global.f32 	%f31, [%rd49+28];
	setp.leu.f32 	%p19, %f31, %f73;
	@%p19 bra 	$L__BB1_35;
	ld.global.u32 	%r109, [%rd48+28];
	mov.f32 	%f73, %f31;
$L__BB1_35:
	ld.global.f32 	%f33, [%rd49+32];
	setp.leu.f32 	%p20, %f33, %f73;
	@%p20 bra 	$L__BB1_37;
	ld.global.u32 	%r109, [%rd48+32];
	mov.f32 	%f73, %f33;
$L__BB1_37:
	add.s32 	%r107, %r107, 16;
	add.s32 	%r106, %r106, 16;
	add.s64 	%rd49, %rd49, 64;
	add.s64 	%rd48, %rd48, 64;
	setp.ne.s32 	%p21, %r107, 0;
	@%p21 bra 	$L__BB1_5;
	add.s32 	%r137, %r106, 1;
$L__BB1_39:
	setp.eq.s32 	%p22, %r6, 0;
	@%p22 bra 	$L__BB1_74;
	and.b32  	%r49, %r5, 7;
	setp.lt.u32 	%p23, %r6, 8;
	@%p23 bra 	$L__BB1_58;
	mul.wide.s32 	%rd33, %r137, 4;
	add.s64 	%rd12, %rd4, %rd33;
	ld.global.f32 	%f37, [%rd12];
	setp.leu.f32 	%p24, %f37, %f73;
	add.s64 	%rd13, %rd5, %rd33;
	@%p24 bra 	$L__BB1_43;
	ld.global.u32 	%r109, [%rd13];
	mov.f32 	%f73, %f37;
$L__BB1_43:
	ld.global.f32 	%f39, [%rd12+4];
	setp.leu.f32 	%p25, %f39, %f73;
	@%p25 bra 	$L__BB1_45;
	ld.global.u32 	%r109, [%rd13+4];
	mov.f32 	%f73, %f39;
$L__BB1_45:
	ld.global.f32 	%f41, [%rd12+8];
	setp.leu.f32 	%p26, %f41, %f73;
	@%p26 bra 	$L__BB1_47;
	ld.global.u32 	%r109, [%rd13+8];
	mov.f32 	%f73, %f41;
$L__BB1_47:
	ld.global.f32 	%f43, [%rd12+12];
	setp.leu.f32 	%p27, %f43, %f73;
	@%p27 bra 	$L__BB1_49;
	ld.global.u32 	%r109, [%rd13+12];
	mov.f32 	%f73, %f43;
$L__BB1_49:
	ld.global.f32 	%f45, [%rd12+16];
	setp.leu.f32 	%p28, %f45, %f73;
	@%p28 bra 	$L__BB1_51;
	ld.global.u32 	%r109, [%rd13+16];
	mov.f32 	%f73, %f45;
$L__BB1_51:
	ld.global.f32 	%f47, [%rd12+20];
	setp.leu.f32 	%p29, %f47, %f73;
	@%p29 bra 	$L__BB1_53;
	ld.global.u32 	%r109, [%rd13+20];
	mov.f32 	%f73, %f47;
$L__BB1_53:
	ld.global.f32 	%f49, [%rd12+24];
	setp.leu.f32 	%p30, %f49, %f73;
	@%p30 bra 	$L__BB1_55;
	ld.global.u32 	%r109, [%rd13+24];
	mov.f32 	%f73, %f49;
$L__BB1_55:
	ld.global.f32 	%f51, [%rd12+28];
	setp.leu.f32 	%p31, %f51, %f73;
	@%p31 bra 	$L__BB1_57;
	ld.global.u32 	%r109, [%rd13+28];
	mov.f32 	%f73, %f51;
$L__BB1_57:
	add.s32 	%r137, %r137, 8;
$L__BB1_58:
	setp.eq.s32 	%p32, %r49, 0;
	@%p32 bra 	$L__BB1_74;
	and.b32  	%r70, %r5, 3;
	setp.lt.u32 	%p33, %r49, 4;
	@%p33 bra 	$L__BB1_69;
	mul.wide.s32 	%rd34, %r137, 4;
	add.s64 	%rd14, %rd4, %rd34;
	ld.global.f32 	%f55, [%rd14];
	setp.leu.f32 	%p34, %f55, %f73;
	add.s64 	%rd15, %rd5, %rd34;
	@%p34 bra 	$L__BB1_62;
	ld.global.u32 	%r109, [%rd15];
	mov.f32 	%f73, %f55;
$L__BB1_62:
	ld.global.f32 	%f57, [%rd14+4];
	setp.leu.f32 	%p35, %f57, %f73;
	@%p35 bra 	$L__BB1_64;
	ld.global.u32 	%r109, [%rd15+4];
	mov.f32 	%f73, %f57;
$L__BB1_64:
	ld.global.f32 	%f59, [%rd14+8];
	setp.leu.f32 	%p36, %f59, %f73;
	@%p36 bra 	$L__BB1_66;
	ld.global.u32 	%r109, [%rd15+8];
	mov.f32 	%f73, %f59;
$L__BB1_66:
	ld.global.f32 	%f61, [%rd14+12];
	setp.leu.f32 	%p37, %f61, %f73;
	@%p37 bra 	$L__BB1_68;
	ld.global.u32 	%r109, [%rd15+12];
	mov.f32 	%f73, %f61;
$L__BB1_68:
	add.s32 	%r137, %r137, 4;
$L__BB1_69:
	setp.eq.s32 	%p38, %r70, 0;
	@%p38 bra 	$L__BB1_74;
	mul.wide.s32 	%rd35, %r3, 4;
	add.s64 	%rd16, %rd2, %rd35;
	add.s64 	%rd17, %rd3, %rd35;
	neg.s32 	%r146, %r70;
$L__BB1_71:
	.pragma "nounroll";
	mul.wide.s32 	%rd36, %r137, 4;
	add.s64 	%rd18, %rd16, %rd36;
	add.s64 	%rd37, %rd17, %rd36;
	ld.global.f32 	%f66, [%rd37];
	setp.leu.f32 	%p39, %f66, %f73;
	@%p39 bra 	$L__BB1_73;
	ld.global.u32 	%r109, [%rd18];
	mov.f32 	%f73, %f66;
$L__BB1_73:
	add.s32 	%r137, %r137, 1;
	add.s32 	%r146, %r146, 1;
	setp.ne.s32 	%p40, %r146, 0;
	@%p40 bra 	$L__BB1_71;
$L__BB1_74:
	cvta.to.global.u64 	%rd38, %rd20;
	add.s64 	%rd19, %rd38, %rd28;
	ld.global.u32 	%r92, [%rd19];
	setp.lt.s32 	%p41, %r92, 0;
	@%p41 bra 	$L__BB1_76;
	mul.wide.u32 	%rd41, %r92, 4;
	add.s64 	%rd42, %rd1, %rd41;
	mov.b32 	%r105, -1;
	st.global.u32 	[%rd42], %r105;
	bra.uni 	$L__BB1_77;
$L__BB1_76:
	cvta.to.global.u64 	%rd40, %rd23;
	atom.global.add.u32 	%r104, [%rd40], 1;
$L__BB1_77:
	cvta.to.global.u64 	%rd43, %rd22;
	add.s64 	%rd45, %rd43, %rd28;
	st.global.f32 	[%rd45], %f73;
	mul.wide.s32 	%rd46, %r109, 4;
	add.s64 	%rd47, %rd1, %rd46;
	st.global.u32 	[%rd47], %r1;
	st.global.u32 	[%rd19], %r109;
$L__BB1_78:
	ret;

}


// ===== COMPILED SASS (sm_100) =====

	.target	sm_100

	.elftype	@"ET_EXEC"


//--------------------- .note.nv.tkinfo           --------------------------
	.section	.note.nv.tkinfo,"",@"SHT_NOTE"
	.sectionflags	@"SHF_NOTE_NV_TKINFO"
	.tkinfo
        /*0018*/ 	.word	0x00000002
        /*0030*/ 	.string	""
        /*0030*/ 	.string	"ptxas"
        /*0030*/ 	.string	"Cuda compilation tools, release 13.0, V13.0.88"
        /*0030*/ 	.string	"Build cuda_13.0.r13.0/compiler.36424714_0"
        /*0030*/ 	.string	"-arch sm_100 -m 64 "



//--------------------- .note.nv.cuinfo           --------------------------
	.section	.note.nv.cuinfo,"",@"SHT_NOTE"
	.sectionflags	@"SHF_NOTE_NV_CUINFO"
        /*0018*/ 	.short	0x0002
        /*001a*/ 	.short	0x0064
        /*001c*/ 	.short	0x0082
	.zero		2


//--------------------- .nv.info                  --------------------------
	.section	.nv.info,"",@"SHT_CUDA_INFO"
	.align	4


	//----- nvinfo : EIATTR_REGCOUNT
	.align		4
        /*0000*/ 	.byte	0x04, 0x2f
        /*0002*/ 	.short	(.L_1 - .L_0)
	.align		4
.L_0:
        /*0004*/ 	.word	index@(_Z11run_biddingiPfPiS_S0_S0_S_f)
        /*0008*/ 	.word	0x00000028


	//----- nvinfo : EIATTR_FRAME_SIZE
	.align		4
.L_1:
        /*000c*/ 	.byte	0x04, 0x11
        /*000e*/ 	.short	(.L_3 - .L_2)
	.align		4
.L_2:
        /*0010*/ 	.word	index@(_Z11run_biddingiPfPiS_S0_S0_S_f)
        /*0014*/ 	.word	0x00000000


	//----- nvinfo : EIATTR_REGCOUNT
	.align		4
.L_3:
        /*0018*/ 	.byte	0x04, 0x2f
        /*001a*/ 	.short	(.L_5 - .L_4)
	.align		4
.L_4:
        /*001c*/ 	.word	index@(_Z14run_assignmentiPiS_PfS_S_S0_S_)
        /*0020*/ 	.word	0x00000018


	//----- nvinfo : EIATTR_FRAME_SIZE
	.align		4
.L_5:
        /*0024*/ 	.byte	0x04, 0x11
        /*0026*/ 	.short	(.L_7 - .L_6)
	.align		4
.L_6:
        /*0028*/ 	.word	index@(_Z14run_assignmentiPiS_PfS_S_S0_S_)
        /*002c*/ 	.word	0x00000000


	//----- nvinfo : EIATTR_MIN_STACK_SIZE
	.align		4
.L_7:
        /*0030*/ 	.byte	0x04, 0x12
        /*0032*/ 	.short	(.L_9 - .L_8)
	.align		4
.L_8:
        /*0034*/ 	.word	index@(_Z14run_assignmentiPiS_PfS_S_S0_S_)
        /*0038*/ 	.word	0x00000000


	//----- nvinfo : EIATTR_MIN_STACK_SIZE
	.align		4
.L_9:
        /*003c*/ 	.byte	0x04, 0x12
        /*003e*/ 	.short	(.L_11 - .L_10)
	.align		4
.L_10:
        /*0040*/ 	.word	index@(_Z11run_biddingiPfPiS_S0_S0_S_f)
        /*0044*/ 	.word	0x00000000
.L_11:


//--------------------- .nv.compat                --------------------------
	.section	.nv.compat,"",@"SHT_CUDA_COMPAT_INFO"
	.align	4
        /*0000*/ 	.byte	0x02, 0x09, 0x00, 0x00, 0x02, 0x02, 0x01, 0x00, 0x02, 0x05, 0x05, 0x00, 0x03, 0x07, 0x01, 0x01
        /*0010*/ 	.byte	0x02, 0x03, 0x00, 0x00, 0x02, 0x06, 0x01, 0x00, 0x04, 0x0b, 0x08, 0x00, 0x09, 0x00, 0x00, 0x00
        /*0020*/ 	.byte	0x00, 0x00, 0x00, 0x00


//--------------------- .nv.info._Z14run_assignmentiPiS_PfS_S_S0_S_ --------------------------
	.section	.nv.info._Z14run_assignmentiPiS_PfS_S_S0_S_,"",@"SHT_CUDA_INFO"
	.sectionflags	@""
	.align	4


	//----- nvinfo : EIATTR_CUDA_API_VERSION
	.align		4
        /*0000*/ 	.byte	0x04, 0x37
        /*0002*/ 	.short	(.L_13 - .L_12)
.L_12:
        /*0004*/ 	.word	0x00000082


	//----- nvinfo : EIATTR_KPARAM_INFO
	.align		4
.L_13:
        /*0008*/ 	.byte	0x04, 0x17
        /*000a*/ 	.short	(.L_15 - .L_14)
.L_14:
        /*000c*/ 	.word	0x00000000
        /*0010*/ 	.short	0x0007
        /*0012*/ 	.short	0x0038
        /*0014*/ 	.byte	0x00, 0xf5, 0x21, 0x00


	//----- nvinfo : EIATTR_KPARAM_INFO
	.align		4
.L_15:
        /*0018*/ 	.byte	0x04, 0x17
        /*001a*/ 	.short	(.L_17 - .L_16)
.L_16:
        /*001c*/ 	.word	0x00000000
        /*0020*/ 	.short	0x0006
        /*0022*/ 	.short	0x0030
        /*0024*/ 	.byte	0x00, 0xf5, 0x21, 0x00


	//----- nvinfo : EIATTR_KPARAM_INFO
	.align		4
.L_17:
        /*0028*/ 	.byte	0x04, 0x17
        /*002a*/ 	.short	(.L_19 - .L_18)
.L_18:
        /*002c*/ 	.word	0x00000000
        /*0030*/ 	.short	0x0005
        /*0032*/ 	.short	0x0028
        /*0034*/ 	.byte	0x00, 0xf5, 0x21, 0x00


	//----- nvinfo : EIATTR_KPARAM_INFO
	.align		4
.L_19:
        /*0038*/ 	.byte	0x04, 0x17
        /*003a*/ 	.short	(.L_21 - .L_20)
.L_20:
        /*003c*/ 	.word	0x00000000
        /*0040*/ 	.short	0x0004
        /*0042*/ 	.short	0x0020
        /*0044*/ 	.byte	0x00, 0xf5, 0x21, 0x00


	//----- nvinfo : EIATTR_KPARAM_INFO
	.align		4
.L_21:
        /*0048*/ 	.byte	0x04, 0x17
        /*004a*/ 	.short	(.L_23 - .L_22)
.L_22:
        /*004c*/ 	.word	0x00000000
        /*0050*/ 	.short	0x0003
        /*0052*/ 	.short	0x0018
        /*0054*/ 	.byte	0x00, 0xf5, 0x21, 0x00


	//----- nvinfo : EIATTR_KPARAM_INFO
	.align		4
.L_23:
        /*0058*/ 	.byte	0x04, 0x17
        /*005a*/ 	.short	(.L_25 - .L_24)
.L_24:
        /*005c*/ 	.word	0x00000000
        /*0060*/ 	.short	0x0002
        /*0062*/ 	.short	0x0010
        /*0064*/ 	.byte	0x00, 0xf5, 0x21, 0x00


	//----- nvinfo : EIATTR_KPARAM_INFO
	.align		4
.L_25:
        /*0068*/ 	.byte	0x04, 0x17
        /*006a*/ 	.short	(.L_27 - .L_26)
.L_26:
        /*006c*/ 	.word	0x00000000
        /*0070*/ 	.short	0x0001
        /*0072*/ 	.short	0x0008
        /*0074*/ 	.byte	0x00, 0xf5, 0x21, 0x00


	//----- nvinfo : EIATTR_KPARAM_INFO
	.align		4
.L_27:
        /*0078*/ 	.byte	0x04, 0x17
        /*007a*/ 	.short	(.L_29 - .L_28)
.L_28:
        /*007c*/ 	.word	0x00000000
        /*0080*/ 	.short	0x0000
        /*0082*/ 	.short	0x0000
        /*0084*/ 	.byte	0x00, 0xf0, 0x11, 0x00


	//----- nvinfo : EIATTR_SPARSE_MMA_MASK
	.align		4
.L_29:
        /*0088*/ 	.byte	0x03, 0x50
        /*008a*/ 	.short	0x0000


	//----- nvinfo : EIATTR_MAXREG_COUNT
	.align		4
        /*008c*/ 	.byte	0x03, 0x1b
        /*008e*/ 	.short	0x00ff


	//----- nvinfo : EIATTR_MERCURY_ISA_VERSION
	.align		4
        /*0090*/ 	.byte	0x03, 0x5f
        /*0092*/ 	.short	0x0101


	//----- nvinfo : EIATTR_INT_WARP_WIDE_INSTR_OFFSETS
	.align		4
        /*0094*/ 	.byte	0x04, 0x31
        /*0096*/ 	.short	(.L_31 - .L_30)


	//   ....[0]....
.L_30:
        /*0098*/ 	.word	0x00000e40


	//----- nvinfo : EIATTR_VRC_CTA_INIT_COUNT
	.align		4
.L_31:
        /*009c*/ 	.byte	0x02, 0x4a
	.zero		1
	.zero		1


	//----- nvinfo : EIATTR_EXIT_INSTR_OFFSETS
	.align		4
        /*00a0*/ 	.byte	0x04, 0x1c
        /*00a2*/ 	.short	(.L_33 - .L_32)


	//   ....[0]....
.L_32:
        /*00a4*/ 	.word	0x00000070


	//   ....[1]....
        /*00a8*/ 	.word	0x000000d0


	//   ....[2]....
        /*00ac*/ 	.word	0x00000ed0


	//----- nvinfo : EIATTR_CRS_STACK_SIZE
	.align		4
.L_33:
        /*00b0*/ 	.byte	0x04, 0x1e
        /*00b2*/ 	.short	(.L_35 - .L_34)
.L_34:
        /*00b4*/ 	.word	0x00000000


	//----- nvinfo : EIATTR_CBANK_PARAM_SIZE
	.align		4
.L_35:
        /*00b8*/ 	.byte	0x03, 0x19
        /*00ba*/ 	.short	0x0040


	//----- nvinfo : EIATTR_PARAM_CBANK
	.align		4
        /*00bc*/ 	.byte	0x04, 0x0a
        /*00be*/ 	.short	(.L_37 - .L_36)
	.align		4
.L_36:
        /*00c0*/ 	.word	index@(.nv.constant0._Z14run_assignmentiPiS_PfS_S_S0_S_)
        /*00c4*/ 	.short	0x0380
        /*00c6*/ 	.short	0x0040


	//----- nvinfo : EIATTR_SW_WAR
	.align		4
.L_37:
        /*00c8*/ 	.byte	0x04, 0x36
        /*00ca*/ 	.short	(.L_39 - .L_38)
.L_38:
        /*00cc*/ 	.word	0x00000008
.L_39:


//--------------------- .nv.info._Z11run_biddingiPfPiS_S0_S0_S_f --------------------------
	.section	.nv.info._Z11run_biddingiPfPiS_S0_S0_S_f,"",@"SHT_CUDA_INFO"
	.sectionflags	@""
	.align	4


	//----- nvinfo : EIATTR_CUDA_API_VERSION
	.align		4
        /*0000*/ 	.byte	0x04, 0x37
        /*0002*/ 	.short	(.L_41 - .L_40)
.L_40:
        /*0004*/ 	.word	0x00000082


	//----- nvinfo : EIATTR_KPARAM_INFO
	.align		4
.L_41:
        /*0008*/ 	.byte	0x04, 0x17
        /*000a*/ 	.short	(.L_43 - .L_42)
.L_42:
        /*000c*/ 	.word	0x00000000
        /*0010*/ 	.short	0x0007
        /*0012*/ 	.short	0x0038
        /*0014*/ 	.byte	0x00, 0xf0, 0x11, 0x00


	//----- nvinfo : EIATTR_KPARAM_INFO
	.align		4
.L_43:
        /*0018*/ 	.byte	0x04, 0x17
        /*001a*/ 	.short	(.L_45 - .L_44)
.L_44:
        /*001c*/ 	.word	0x00000000
        /*0020*/ 	.short	0x0006
        /*0022*/ 	.short	0x0030
        /*0024*/ 	.byte	0x00, 0xf5, 0x21, 0x00


	//----- nvinfo : EIATTR_KPARAM_INFO
	.align		4
.L_45:
        /*0028*/ 	.byte	0x04, 0x17
        /*002a*/ 	.short	(.L_47 - .L_46)
.L_46:
        /*002c*/ 	.word	0x00000000
        /*0030*/ 	.short	0x0005
        /*0032*/ 	.short	0x0028
        /*0034*/ 	.byte	0x00, 0xf5, 0x21, 0x00


	//----- nvinfo : EIATTR_KPARAM_INFO
	.align		4
.L_47:
        /*0038*/ 	.byte	0x04, 0x17
        /*003a*/ 	.short	(.L_49 - .L_48)
.L_48:
        /*003c*/ 	.word	0x00000000
        /*0040*/ 	.short	0x0004
        /*0042*/ 	.short	0x0020
        /*0044*/ 	.byte	0x00, 0xf5, 0x21, 0x00


	//----- nvinfo : EIATTR_KPARAM_INFO
	.align		4
.L_49:
        /*0048*/ 	.byte	0x04, 0x17
        /*004a*/ 	.short	(.L_51 - .L_50)
.L_50:
        /*004c*/ 	.word	0x00000000
        /*0050*/ 	.short	0x0003
        /*0052*/ 	.short	0x0018
        /*0054*/ 	.byte	0x00, 0xf5, 0x21, 0x00


	//----- nvinfo : EIATTR_KPARAM_INFO
	.align		4
.L_51:
        /*0058*/ 	.byte	0x04, 0x17
        /*005a*/ 	.short	(.L_53 - .L_52)
.L_52:
        /*005c*/ 	.word	0x00000000
        /*0060*/ 	.short	0x0002
        /*0062*/ 	.short	0x0010
        /*0064*/ 	.byte	0x00, 0xf5, 0x21, 0x00


	//----- nvinfo : EIATTR_KPARAM_INFO
	.align		4
.L_53:
        /*0068*/ 	.byte	0x04, 0x17
        /*006a*/ 	.short	(.L_55 - .L_54)
.L_54:
        /*006c*/ 	.word	0x00000000
        /*0070*/ 	.short	0x0001
        /*0072*/ 	.short	0x0008
        /*0074*/ 	.byte	0x00, 0xf5, 0x21, 0x00


	//----- nvinfo : EIATTR_KPARAM_INFO
	.align		4
.L_55:
        /*0078*/ 	.byte	0x04, 0x17
        /*007a*/ 	.short	(.L_57 - .L_56)
.L_56:
        /*007c*/ 	.word	0x00000000
        /*0080*/ 	.short	0x0000
        /*0082*/ 	.short	0x0000
        /*0084*/ 	.byte	0x00, 0xf0, 0x11, 0x00


	//----- nvinfo : EIATTR_SPARSE_MMA_MASK
	.align		4
.L_57:
        /*0088*/ 	.byte	0x03, 0x50
        /*008a*/ 	.short	0x0000


	//----- nvinfo : EIATTR_MAXREG_COUNT
	.align		4
        /*008c*/ 	.byte	0x03, 0x1b
        /*008e*/ 	.short	0x00ff


	//----- nvinfo : EIATTR_MERCURY_ISA_VERSION
	.align		4
        /*0090*/ 	.byte	0x03, 0x5f
        /*0092*/ 	.short	0x0101


	//----- nvinfo : EIATTR_VRC_CTA_INIT_COUNT
	.align		4
        /*0094*/ 	.byte	0x02, 0x4a
	.zero		1
	.zero		1


	//----- nvinfo : EIATTR_EXIT_INSTR_OFFSETS
	.align		4
        /*0098*/ 	.byte	0x04, 0x1c
        /*009a*/ 	.short	(.L_59 - .L_58)


	//   ....[0]....
.L_58:
        /*009c*/ 	.word	0x00000070


	//   ....[1]....
        /*00a0*/ 	.word	0x000000d0


	//   ....[2]....
        /*00a4*/ 	.word	0x00000fc0


	//----- nvinfo : EIATTR_CBANK_PARAM_SIZE
	.align		4
.L_59:
        /*00a8*/ 	.byte	0x03, 0x19
        /*00aa*/ 	.short	0x003c


	//----- nvinfo : EIATTR_PARAM_CBANK
	.align		4
        /*00ac*/ 	.byte	0x04, 0x0a
        /*00ae*/ 	.short	(.L_61 - .L_60)
	.align		4
.L_60:
        /*00b0*/ 	.word	index@(.nv.constant0._Z11run_biddingiPfPiS_S0_S0_S_f)
        /*00b4*/ 	.short	0x0380
        /*00b6*/ 	.short	0x003c


	//----- nvinfo : EIATTR_SW_WAR
	.align		4
.L_61:
        /*00b8*/ 	.byte	0x04, 0x36
        /*00ba*/ 	.short	(.L_63 - .L_62)
.L_62:
        /*00bc*/ 	.word	0x00000008
.L_63:


//--------------------- .nv.callgraph             --------------------------
	.section	.nv.callgraph,"",@"SHT_CUDA_CALLGRAPH"
	.align	4
	.sectionentsize	8
	.align		4
        /*0000*/ 	.word	0x00000000
	.align		4
        /*0004*/ 	.word	0xffffffff
	.align		4
        /*0008*/ 	.word	0x00000000
	.align		4
        /*000c*/ 	.word	0xfffffffe
	.align		4
        /*0010*/ 	.word	0x00000000
	.align		4
        /*0014*/ 	.word	0xfffffffd
	.align		4
        /*0018*/ 	.word	0x00000000
	.align		4
        /*001c*/ 	.word	0xfffffffc


//--------------------- .text._Z14run_assignmentiPiS_PfS_S_S0_S_ --------------------------
	.section	.text._Z14run_assignmentiPiS_PfS_S_S0_S_,"ax",@progbits
	.align	128
        .global         _Z14run_assignmentiPiS_PfS_S_S0_S_
        .type           _Z14run_assignmentiPiS_PfS_S_S0_S_,@function
        .size           _Z14run_assignmentiPiS_PfS_S_S0_S_,(.L_x_22 - _Z14run_assignmentiPiS_PfS_S_S0_S_)
        .other          _Z14run_assignmentiPiS_PfS_S_S0_S_,@"STO_CUDA_ENTRY STV_DEFAULT"
_Z14run_assignmentiPiS_PfS_S_S0_S_:
.text._Z14run_assignmentiPiS_PfS_S_S0_S_:
[----:B------:R-:W-:Y:S01]  /*0000*/  LDC R1, c[0x0][0x37c] ;  /* 0x0000df00ff017b82 */ /* 0x000fe20000000800 */
[----:B------:R-:W0:Y:S01]  /*0010*/  S2R R0, SR_CTAID.X ;  /* 0x0000000000007919 */ /* 0x000e220000002500 */
[----:B------:R-:W0:Y:S01]  /*0020*/  LDCU UR4, c[0x0][0x360] ;  /* 0x00006c00ff0477ac */ /* 0x000e220008000800 */
[----:B------:R-:W0:Y:S01]  /*0030*/  S2R R3, SR_TID.X ;  /* 0x0000000000037919 */ /* 0x000e220000002100 */
[----:B------:R-:W1:Y:S01]  /*0040*/  LDCU UR6, c[0x0][0x380] ;  /* 0x00007000ff0677ac */ /* 0x000e620008000800 */
[----:B0-----:R-:W-:-:S05]  /*0050*/  IMAD R0, R0, UR4, R3 ;  /* 0x0000000400007c24 */ /* 0x001fca000f8e0203 */
[----:B-1----:R-:W-:-:S13]  /*0060*/  ISETP.GE.AND P0, PT, R0, UR6, PT ;  /* 0x0000000600007c0c */ /* 0x002fda000bf06270 */
[----:B------:R-:W-:Y:S05]  /*0070*/  @P0 EXIT ;  /* 0x000000000000094d */ /* 0x000fea0003800000 */
[----:B------:R-:W0:Y:S01]  /*0080*/  LDC.64 R2, c[0x0][0x3a8] ;  /* 0x0000ea00ff027b82 */ /* 0x000e220000000a00 */
[----:B------:R-:W1:Y:S01]  /*0090*/  LDCU.64 UR4, c[0x0][0x358] ;  /* 0x00006b00ff0477ac */ /* 0x000e620008000a00 */
[----:B0-----:R-:W-:-:S05]  /*00a0*/  IMAD.WIDE R2, R0, 0x4, R2 ;  /* 0x0000000400027825 */ /* 0x001fca00078e0202 */
[----:B-1----:R-:W2:Y:S02]  /*00b0*/  LDG.E R10, desc[UR4][R2.64] ;  /* 0x00000004020a7981 */ /* 0x002ea4000c1e1900 */
[----:B--2---:R-:W-:-:S13]  /*00c0*/  ISETP.NE.AND P0, PT, R10, RZ, PT ;  /* 0x000000ff0a00720c */ /* 0x004fda0003f05270 */
[----:B------:R-:W-:Y:S05]  /*00d0*/  @!P0 EXIT ;  /* 0x000000000000894d */ /* 0x000fea0003800000 */
[----:B------:R-:W0:Y:S01]  /*00e0*/  LDC.64 R2, c[0x0][0x398] ;  /* 0x0000e600ff027b82 */ /* 0x000e220000000a00 */
[----:B------:R-:W-:-:S07]  /*00f0*/  IMAD R8, R0, UR6, RZ ;  /* 0x0000000600087c24 */ /* 0x000fce000f8e02ff */
[----:B------:R-:W1:Y:S01]  /*0100*/  LDC.64 R4, c[0x0][0x3a0] ;  /* 0x0000e800ff047b82 */ /* 0x000e620000000a00 */
[----:B0-----:R-:W-:-:S05]  /*0110*/  IMAD.WIDE R2, R8, 0x4, R2 ;  /* 0x0000000408027825 */ /* 0x001fca00078e0202 */
[----:B------:R0:W5:Y:S01]  /*0120*/  LDG.E R6, desc[UR4][R2.64] ;  /* 0x0000000402067981 */ /* 0x000162000c1e1900 */
[----:B-1----:R-:W-:-:S05]  /*0130*/  IMAD.WIDE R4, R8, 0x4, R4 ;  /* 0x0000000408047825 */ /* 0x002fca00078e0204 */
[----:B------:R0:W5:Y:S01]  /*0140*/  LDG.E R7, desc[UR4][R4.64] ;  /* 0x0000000404077981 */ /* 0x000162000c1e1900 */
[----:B------:R-:W-:Y:S01]  /*0150*/  ISETP.GE.AND P0, PT, R10, 0x2, PT ;  /* 0x000000020a00780c */ /* 0x000fe20003f06270 */
[----:B------:R-:W-:-:S12]  /*0160*/  BSSY.RECONVERGENT B0, `(.L_x_0) ;  /* 0x00000bd000007945 */ /* 0x000fd80003800200 */
[----:B0-----:R-:W-:Y:S05]  /*0170*/  @!P0 BRA `(.L_x_1) ;  /* 0x0000000800ec8947 */ /* 0x001fea0003800000 */
[C---:B------:R-:W-:Y:S01]  /*0180*/  VIADD R9, R10.reuse, 0xfffffffe ;  /* 0xfffffffe0a097836 */ /* 0x040fe20000000000 */
[----:B------:R-:W-:Y:S01]  /*0190*/  BSSY.RECONVERGENT B1, `(.L_x_2) ;  /* 0x0000061000017945 */ /* 0x000fe20003800200 */
[----:B------:R-:W-:-:S03]  /*01a0*/  VIADD R10, R10, 0xffffffff ;  /* 0xffffffff0a0a7836 */ /* 0x000fc60000000000 */
[----:B------:R-:W-:Y:S01]  /*01b0*/  ISETP.GE.U32.AND P0, PT, R9, 0xf, PT ;  /* 0x0000000f0900780c */ /* 0x000fe20003f06070 */
[----:B------:R-:W-:Y:S01]  /*01c0*/  IMAD.MOV.U32 R9, RZ, RZ, 0x1 ;  /* 0x00000001ff097424 */ /* 0x000fe200078e00ff */
[----:B------:R-:W-:-:S11]  /*01d0*/  LOP3.LUT R20, R10, 0xf, RZ, 0xc0, !PT ;  /* 0x0000000f0a147812 */ /* 0x000fd600078ec0ff */
[----:B------:R-:W-:Y:S05]  /*01e0*/  @!P0 BRA `(.L_x_3) ;  /* 0x00000004006c8947 */ /* 0x000fea0003800000 */
[----:B------:R-:W0:Y:S01]  /*01f0*/  LDCU.64 UR6, c[0x0][0x398] ;  /* 0x00007300ff0677ac */ /* 0x000e220008000a00 */
[----:B------:R-:W-:Y:S01]  /*0200*/  IMAD.MOV.U32 R12, RZ, RZ, 0x20 ;  /* 0x00000020ff0c7424 */ /* 0x000fe200078e00ff */
[----:B------:R-:W-:Y:S01]  /*0210*/  LOP3.LUT R11, R10, 0xfffffff0, RZ, 0xc0, !PT ;  /* 0xfffffff00a0b7812 */ /* 0x000fe200078ec0ff */
[----:B------:R-:W-:Y:S01]  /*0220*/  IMAD.MOV.U32 R13, RZ, RZ, 0x0 ;  /* 0x00000000ff0d7424 */ /* 0x000fe200078e00ff */
[----:B------:R-:W1:Y:S01]  /*0230*/  LDCU.64 UR8, c[0x0][0x3a0] ;  /* 0x00007400ff0877ac */ /* 0x000e620008000a00 */
[----:B------:R-:W-:Y:S01]  /*0240*/  HFMA2 R9, -RZ, RZ, 0, 0 ;  /* 0x00000000ff097431 */ /* 0x000fe200000001ff */
[----:B------:R-:W-:Y:S01]  /*0250*/  BSSY.RECONVERGENT B2, `(.L_x_4) ;  /* 0x0000053000027945 */ /* 0x000fe20003800200 */
[----:B------:R-:W-:-:S04]  /*0260*/  IMAD.WIDE R12, R8, 0x4, R12 ;  /* 0x00000004080c7825 */ /* 0x000fc800078e020c */
[----:B------:R-:W-:Y:S01]  /*0270*/  IMAD.MOV R11, RZ, RZ, -R11 ;  /* 0x000000ffff0b7224 */ /* 0x000fe200078e0a0b */
[C---:B0-----:R-:W-:Y:S02]  /*0280*/  IADD3 R18, P0, PT, R12.reuse, UR6, RZ ;  /* 0x000000060c127c10 */ /* 0x041fe4000ff1e0ff */
[----:B-1----:R-:W-:Y:S02]  /*0290*/  IADD3 R16, P1, PT, R12, UR8, RZ ;  /* 0x000000080c107c10 */ /* 0x002fe4000ff3e0ff */
[C---:B------:R-:W-:Y:S02]  /*02a0*/  IADD3.X R19, PT, PT, R13.reuse, UR7, RZ, P0, !PT ;  /* 0x000000070d137c10 */ /* 0x040fe400087fe4ff */
[----:B------:R-:W-:-:S09]  /*02b0*/  IADD3.X R17, PT, PT, R13, UR9, RZ, P1, !PT ;  /* 0x000000090d117c10 */ /* 0x000fd20008ffe4ff */
.L_x_5:
[----:B------:R-:W-:Y:S02]  /*02c0*/  IMAD.MOV.U32 R12, RZ, RZ, R18 ;  /* 0x000000ffff0c7224 */ /* 0x000fe400078e0012 */
[----:B------:R-:W-:-:S05]  /*02d0*/  IMAD.MOV.U32 R13, RZ, RZ, R19 ;  /* 0x000000ffff0d7224 */ /* 0x000fca00078e0013 */
[----:B------:R-:W2:Y:S04]  /*02e0*/  LDG.E R19, desc[UR4][R12.64+-0x1c] ;  /* 0xffffe4040c137981 */ /* 0x000ea8000c1e1900 */
[----:B------:R-:W3:Y:S01]  /*02f0*/  LDG.E R21, desc[UR4][R12.64+-0x18] ;  /* 0xffffe8040c157981 */ /* 0x000ee2000c1e1900 */
[----:B0-----:R-:W-:Y:S01]  /*0300*/  IMAD.MOV.U32 R14, RZ, RZ, R16 ;  /* 0x000000ffff0e7224 */ /* 0x001fe200078e0010 */
[----:B------:R-:W-:Y:S02]  /*0310*/  MOV R15, R17 ;  /* 0x00000011000f7202 */ /* 0x000fe40000000f00 */
[----:B------:R-:W4:Y:S01]  /*0320*/  LDG.E R17, desc[UR4][R12.64+-0x14] ;  /* 0xffffec040c117981 */ /* 0x000f22000c1e1900 */
[----:B--2--5:R-:W-:-:S13]  /*0330*/  FSETP.GT.AND P0, PT, R19, R6, PT ;  /* 0x000000061300720b */ /* 0x024fda0003f04000 */
[----:B------:R0:W2:Y:S01]  /*0340*/  @P0 LDG.E R7, desc[UR4][R14.64+-0x1c] ;  /* 0xffffe4040e070981 */ /* 0x0000a2000c1e1900 */
[----:B------:R-:W-:-:S03]  /*0350*/  @P0 IMAD.MOV.U32 R6, RZ, RZ, R19 ;  /* 0x000000ffff060224 */ /* 0x000fc600078e0013 */
[----:B------:R-:W4:Y:S02]  /*0360*/  LDG.E R19, desc[UR4][R12.64+-0x10] ;  /* 0xfffff0040c137981 */ /* 0x000f24000c1e1900 */
[----:B---3--:R-:W-:-:S13]  /*0370*/  FSETP.GT.AND P0, PT, R21, R6, PT ;  /* 0x000000061500720b */ /* 0x008fda0003f04000 */
[----:B--2---:R0:W2:Y:S01]  /*0380*/  @P0 LDG.E R7, desc[UR4][R14.64+-0x18] ;  /* 0xffffe8040e070981 */ /* 0x0040a2000c1e1900 */
[----:B------:R-:W-:-:S03]  /*0390*/  @P0 IMAD.MOV.U32 R6, RZ, RZ, R21 ;  /* 0x000000ffff060224 */ /* 0x000fc600078e0015 */
[----:B------:R-:W3:Y:S02]  /*03a0*/  LDG.E R21, desc[UR4][R12.64+0x20] ;  /* 0x000020040c157981 */ /* 0x000ee4000c1e1900 */
[----:B----4-:R-:W-:-:S13]  /*03b0*/  FSETP.GT.AND P0, PT, R17, R6, PT ;  /* 0x000000061100720b */ /* 0x010fda0003f04000 */
[----:B--2---:R0:W2:Y:S01]  /*03c0*/  @P0 LDG.E R7, desc[UR4][R14.64+-0x14] ;  /* 0xffffec040e070981 */ /* 0x0040a2000c1e1900 */
[----:B------:R-:W-:-:S03]  /*03d0*/  @P0 IMAD.MOV.U32 R6, RZ, RZ, R17 ;  /* 0x000000ffff060224 */ /* 0x000fc600078e0011 */
[----:B------:R-:W4:Y:S02]  /*03e0*/  LDG.E R17, desc[UR4][R12.64+-0xc] ;  /* 0xfffff4040c117981 */ /* 0x000f24000c1e1900 */
[----:B------:R-:W-:-:S13]  /*03f0*/  FSETP.GT.AND P0, PT, R19, R6, PT ;  /* 0x000000061300720b */ /* 0x000fda0003f04000 */
[----:B--2---:R0:W2:Y:S01]  /*0400*/  @P0 LDG.E R7, desc[UR4][R14.64+-0x10] ;  /* 0xfffff0040e070981 */ /* 0x0040a2000c1e1900 */
[----:B------:R-:W-:-:S03]  /*0410*/  @P0 IMAD.MOV.U32 R6, RZ, RZ, R19 ;  /* 0x000000ffff060224 */ /* 0x000fc600078e0013 */
[----:B------:R-:W3:Y:S02]  /*0420*/  LDG.E R19, desc[UR4][R12.64+-0x8] ;  /* 0xfffff8040c137981 */ /* 0x000ee4000c1e1900 */
[----:B----4-:R-:W-:-:S13]  /*0430*/  FSETP.GT.AND P0, PT, R17, R6, PT ;  /* 0x000000061100720b */ /* 0x010fda0003f04000 */
[----:B--2---:R0:W2:Y:S01]  /*0440*/  @P0 LDG.E R7, desc[UR4][R14.64+-0xc] ;  /* 0xfffff4040e070981 */ /* 0x0040a2000c1e1900 */
[----:B------:R-:W-:-:S03]  /*0450*/  @P0 MOV R6, R17 ;  /* 0x0000001100060202 */ /* 0x000fc60000000f00 */
[----:B------:R-:W4:Y:S01]  /*0460*/  LDG.E R17, desc[UR4][R12.64+-0x4] ;  /* 0xfffffc040c117981 */ /* 0x000f22000c1e1900 */
[----:B---3--:R-:W-:-:S13]  /*0470*/  FSETP.GT.AND P0, PT, R19, R6, PT ;  /* 0x000000061300720b */ /* 0x008fda0003f04000 */
[----:B------:R-:W-:Y:S02]  /*0480*/  @P0 IMAD.MOV.U32 R6, RZ, RZ, R19 ;  /* 0x000000ffff060224 */ /* 0x000fe400078e0013 */
[----:B------:R-:W3:Y:S04]  /*0490*/  LDG.E R19, desc[UR4][R12.64] ;  /* 0x000000040c137981 */ /* 0x000ee8000c1e1900 */
[----:B--2---:R0:W2:Y:S01]  /*04a0*/  @P0 LDG.E R7, desc[UR4][R14.64+-0x8] ;  /* 0xfffff8040e070981 */ /* 0x0040a2000c1e1900 */
[----:B----4-:R-:W-:-:S13]  /*04b0*/  FSETP.GT.AND P0, PT, R17, R6, PT ;  /* 0x000000061100720b */ /* 0x010fda0003f04000 */
[----:B------:R-:W-:Y:S02]  /*04c0*/  @P0 IMAD.MOV.U32 R6, RZ, RZ, R17 ;  /* 0x000000ffff060224 */ /* 0x000fe400078e0011 */
[----:B------:R-:W4:Y:S04]  /*04d0*/  LDG.E R17, desc[UR4][R12.64+0x4] ;  /* 0x000004040c117981 */ /* 0x000f28000c1e1900 */
[----:B--2---:R0:W2:Y:S01]  /*04e0*/  @P0 LDG.E R7, desc[UR4][R14.64+-0x4] ;  /* 0xfffffc040e070981 */ /* 0x0040a2000c1e1900 */
        /* <DEDUP_REMOVED lines=9> */
[----:B------:R-:W-:Y:S02]  /*0580*/  @P0 MOV R6, R19 ;  /* 0x0000001300060202 */ /* 0x000fe40000000f00 */
        /* <DEDUP_REMOVED lines=15> */
[----:B------:R-:W-:Y:S01]  /*0680*/  @P0 IMAD.MOV.U32 R6, RZ, RZ, R19 ;  /* 0x000000ffff060224 */ /* 0x000fe200078e0013 */
[----:B--2---:R0:W2:Y:S04]  /*0690*/  @P0 LDG.E R7, desc[UR4][R14.64+0x18] ;  /* 0x000018040e070981 */ /* 0x0040a8000c1e1900 */
[----:B----4-:R-:W-:-:S13]  /*06a0*/  FSETP.GT.AND P0, PT, R17, R6, PT ;  /* 0x000000061100720b */ /* 0x010fda0003f04000 */
[----:B------:R-:W-:Y:S01]  /*06b0*/  @P0 MOV R6, R17 ;  /* 0x0000001100060202 */ /* 0x000fe20000000f00 */
[----:B--2---:R0:W2:Y:S03]  /*06c0*/  @P0 LDG.E R7, desc[UR4][R14.64+0x1c] ;  /* 0x00001c040e070981 */ /* 0x0040a6000c1e1900 */
[----:B------:R-:W-:Y:S01]  /*06d0*/  FSETP.GT.AND P0, PT, R21, R6, PT ;  /* 0x000000061500720b */ /* 0x000fe20003f04000 */
[----:B------:R-:W-:-:S05]  /*06e0*/  VIADD R11, R11, 0x10 ;  /* 0x000000100b0b7836 */ /* 0x000fca0000000000 */
[----:B------:R-:W-:Y:S02]  /*06f0*/  ISETP.NE.AND P3, PT, R11, RZ, PT ;  /* 0x000000ff0b00720c */ /* 0x000fe40003f65270 */
[----:B------:R-:W-:-:S05]  /*0700*/  IADD3 R18, P1, PT, R12, 0x40, RZ ;  /* 0x000000400c127810 */ /* 0x000fca0007f3e0ff */
[----:B--2---:R0:W5:Y:S01]  /*0710*/  @P0 LDG.E R7, desc[UR4][R14.64+0x20] ;  /* 0x000020040e070981 */ /* 0x004162000c1e1900 */
[----:B------:R-:W-:Y:S01]  /*0720*/  IADD3 R16, P2, PT, R14, 0x40, RZ ;  /* 0x000000400e107810 */ /* 0x000fe20007f5e0ff */
[----:B------:R-:W-:Y:S01]  /*0730*/  IMAD.X R19, RZ, RZ, R13, P1 ;  /* 0x000000ffff137224 */ /* 0x000fe200008e060d */
[----:B------:R-:W-:Y:S01]  /*0740*/  IADD3 R9, PT, PT, R9, 0x10, RZ ;  /* 0x0000001009097810 */ /* 0x000fe20007ffe0ff */
[----:B------:R-:W-:Y:S02]  /*0750*/  @P0 IMAD.MOV.U32 R6, RZ, RZ, R21 ;  /* 0x000000ffff060224 */ /* 0x000fe400078e0015 */
[----:B------:R-:W-:Y:S01]  /*0760*/  IMAD.X R17, RZ, RZ, R15, P2 ;  /* 0x000000ffff117224 */ /* 0x000fe200010e060f */
[----:B------:R-:W-:Y:S07]  /*0770*/  @P3 BRA `(.L_x_5) ;  /* 0xfffffff800d03947 */ /* 0x000fee000383ffff */
[----:B------:R-:W-:Y:S05]  /*0780*/  BSYNC.RECONVERGENT B2 ;  /* 0x0000000000027941 */ /* 0x000fea0003800200 */
.L_x_4:
[----:B------:R-:W-:-:S07]  /*0790*/  VIADD R9, R9, 0x1 ;  /* 0x0000000109097836 */ /* 0x000fce0000000000 */
.L_x_3:
[----:B------:R-:W-:Y:S05]  /*07a0*/  BSYNC.RECONVERGENT B1 ;  /* 0x0000000000017941 */ /* 0x000fea0003800200 */
.L_x_2:
[----:B------:R-:W-:-:S13]  /*07b0*/  ISETP.NE.AND P0, PT, R20, RZ, PT ;  /* 0x000000ff1400720c */ /* 0x000fda0003f05270 */
[----:B------:R-:W-:Y:S05]  /*07c0*/  @!P0 BRA `(.L_x_1) ;  /* 0x0000000400588947 */ /* 0x000fea0003800000 */
[----:B------:R-:W-:Y:S01]  /*07d0*/  ISETP.GE.U32.AND P1, PT, R20, 0x8, PT ;  /* 0x000000081400780c */ /* 0x000fe20003f26070 */
[----:B------:R-:W-:Y:S01]  /*07e0*/  BSSY.RECONVERGENT B1, `(.L_x_6) ;  /* 0x0000027000017945 */ /* 0x000fe20003800200 */
[----:B------:R-:W-:-:S04]  /*07f0*/  LOP3.LUT R16, R10, 0x7, RZ, 0xc0, !PT ;  /* 0x000000070a107812 */ /* 0x000fc800078ec0ff */
[----:B------:R-:W-:-:S07]  /*0800*/  ISETP.NE.AND P0, PT, R16, RZ, PT ;  /* 0x000000ff1000720c */ /* 0x000fce0003f05270 */
[----:B------:R-:W-:Y:S06]  /*0810*/  @!P1 BRA `(.L_x_7) ;  /* 0x00000000008c9947 */ /* 0x000fec0003800000 */
[----:B0-----:R-:W-:-:S05]  /*0820*/  IMAD.WIDE R14, R9, 0x4, R2 ;  /* 0x00000004090e7825 */ /* 0x001fca00078e0202 */
[----:B------:R-:W2:Y:S04]  /*0830*/  LDG.E R11, desc[UR4][R14.64] ;  /* 0x000000040e0b7981 */ /* 0x000ea8000c1e1900 */
[----:B------:R-:W3:Y:S01]  /*0840*/  LDG.E R17, desc[UR4][R14.64+0x4] ;  /* 0x000004040e117981 */ /* 0x000ee2000c1e1900 */
[----:B------:R-:W-:Y:S01]  /*0850*/  IMAD.WIDE R12, R9, 0x4, R4 ;  /* 0x00000004090c7825 */ /* 0x000fe200078e0204 */
        /* <DEDUP_REMOVED lines=12> */
[----:B---3--:R-:W-:-:S13]  /*0920*/  FSETP.GT.AND P1, PT, R17, R6, PT ;  /* 0x000000061100720b */ /* 0x008fda0003f24000 */
[----:B--2---:R1:W2:Y:S01]  /*0930*/  @P1 LDG.E R7, desc[UR4][R12.64+0xc] ;  /* 0x00000c040c071981 */ /* 0x0042a2000c1e1900 */
[----:B------:R-:W-:-:S03]  /*0940*/  @P1 MOV R6, R17 ;  /* 0x0000001100061202 */ /* 0x000fc60000000f00 */
[----:B------:R-:W3:Y:S01]  /*0950*/  LDG.E R17, desc[UR4][R14.64+0x14] ;  /* 0x000014040e117981 */ /* 0x000ee2000c1e1900 */
        /* <DEDUP_REMOVED lines=9> */
[----:B------:R-:W-:Y:S01]  /*09f0*/  @P1 IMAD.MOV.U32 R6, RZ, RZ, R11 ;  /* 0x000000ffff061224 */ /* 0x000fe200078e000b */
[----:B--2---:R1:W2:Y:S04]  /*0a00*/  @P1 LDG.E R7, desc[UR4][R12.64+0x18] ;  /* 0x000018040c071981 */ /* 0x0042a8000c1e1900 */
[----:B---3--:R-:W-:Y:S01]  /*0a10*/  FSETP.GT.AND P1, PT, R17, R6, PT ;  /* 0x000000061100720b */ /* 0x008fe20003f24000 */
[----:B------:R-:W-:-:S12]  /*0a20*/  VIADD R9, R9, 0x8 ;  /* 0x0000000809097836 */ /* 0x000fd80000000000 */
[----:B--2---:R1:W5:Y:S01]  /*0a30*/  @P1 LDG.E R7, desc[UR4][R12.64+0x1c] ;  /* 0x00001c040c071981 */ /* 0x004362000c1e1900 */
[----:B------:R-:W-:-:S07]  /*0a40*/  @P1 MOV R6, R17 ;  /* 0x0000001100061202 */ /* 0x000fce0000000f00 */
.L_x_7:
[----:B------:R-:W-:Y:S05]  /*0a50*/  BSYNC.RECONVERGENT B1 ;  /* 0x0000000000017941 */ /* 0x000fea0003800200 */
.L_x_6:
[----:B------:R-:W-:Y:S05]  /*0a60*/  @!P0 BRA `(.L_x_1) ;  /* 0x0000000000b08947 */ /* 0x000fea0003800000 */
[----:B------:R-:W-:Y:S01]  /*0a70*/  ISETP.GE.U32.AND P1, PT, R16, 0x4, PT ;  /* 0x000000041000780c */ /* 0x000fe20003f26070 */
[----:B------:R-:W-:Y:S01]  /*0a80*/  BSSY.RECONVERGENT B1, `(.L_x_8) ;  /* 0x0000017000017945 */ /* 0x000fe20003800200 */
[----:B-1----:R-:W-:-:S04]  /*0a90*/  LOP3.LUT R12, R10, 0x3, RZ, 0xc0, !PT ;  /* 0x000000030a0c7812 */ /* 0x002fc800078ec0ff */
[----:B------:R-:W-:-:S07]  /*0aa0*/  ISETP.NE.AND P0, PT, R12, RZ, PT ;  /* 0x000000ff0c00720c */ /* 0x000fce0003f05270 */
[----:B------:R-:W-:Y:S06]  /*0ab0*/  @!P1 BRA `(.L_x_9) ;  /* 0x00000000004c9947 */ /* 0x000fec0003800000 */
[----:B------:R-:W-:-:S05]  /*0ac0*/  IMAD.WIDE R2, R9, 0x4, R2 ;  /* 0x0000000409027825 */ /* 0x000fca00078e0202 */
        /* <DEDUP_REMOVED lines=13> */
[----:B------:R-:W-:-:S05]  /*0ba0*/  @P1 IMAD.MOV.U32 R6, RZ, RZ, R11 ;  /* 0x000000ffff061224 */ /* 0x000fca00078e000b */
[----:B---3--:R-:W-:-:S13]  /*0bb0*/  FSETP.GT.AND P1, PT, R13, R6, PT ;  /* 0x000000060d00720b */ /* 0x008fda0003f24000 */
[----:B--2---:R1:W5:Y:S01]  /*0bc0*/  @P1 LDG.E R7, desc[UR4][R4.64+0xc] ;  /* 0x00000c0404071981 */ /* 0x004362000c1e1900 */
[----:B------:R-:W-:Y:S01]  /*0bd0*/  IADD3 R9, PT, PT, R9, 0x4, RZ ;  /* 0x0000000409097810 */ /* 0x000fe20007ffe0ff */
[----:B------:R-:W-:-:S07]  /*0be0*/  @P1 IMAD.MOV.U32 R6, RZ, RZ, R13 ;  /* 0x000000ffff061224 */ /* 0x000fce00078e000d */
.L_x_9:
[----:B------:R-:W-:Y:S05]  /*0bf0*/  BSYNC.RECONVERGENT B1 ;  /* 0x0000000000017941 */ /* 0x000fea0003800200 */
.L_x_8:
[----:B------:R-:W-:Y:S05]  /*0c00*/  @!P0 BRA `(.L_x_1) ;  /* 0x0000000000488947 */ /* 0x000fea0003800000 */
[----:B------:R-:W1:Y:S01]  /*0c10*/  LDC.64 R2, c[0x0][0x3a0] ;  /* 0x0000e800ff027b82 */ /* 0x000e620000000a00 */
[----:B------:R-:W-:-:S07]  /*0c20*/  IMAD.MOV R12, RZ, RZ, -R12 ;  /* 0x000000ffff0c7224 */ /* 0x000fce00078e0a0c */
[----:B------:R-:W2:Y:S01]  /*0c30*/  LDC.64 R10, c[0x0][0x398] ;  /* 0x0000e600ff0a7b82 */ /* 0x000ea20000000a00 */
[----:B-1----:R-:W-:-:S04]  /*0c40*/  IMAD.WIDE R4, R8, 0x4, R2 ;  /* 0x0000000408047825 */ /* 0x002fc800078e0202 */
[----:B--2---:R-:W-:-:S07]  /*0c50*/  IMAD.WIDE R10, R8, 0x4, R10 ;  /* 0x00000004080a7825 */ /* 0x004fce00078e020a */
.L_x_12:
[----:B-1----:R-:W-:-:S05]  /*0c60*/  IMAD.WIDE R2, R9, 0x4, R10 ;  /* 0x0000000409027825 */ /* 0x002fca00078e020a */
[----:B------:R-:W2:Y:S01]  /*0c70*/  LDG.E R13, desc[UR4][R2.64] ;  /* 0x00000004020d7981 */ /* 0x000ea2000c1e1900 */
[----:B------:R-:W-:Y:S01]  /*0c80*/  VIADD R12, R12, 0x1 ;  /* 0x000000010c0c7836 */ /* 0x000fe20000000000 */
[----:B------:R-:W-:Y:S04]  /*0c90*/  BSSY.RECONVERGENT B1, `(.L_x_10) ;  /* 0x0000007000017945 */ /* 0x000fe80003800200 */
[----:B------:R-:W-:Y:S02]  /*0ca0*/  ISETP.NE.AND P1, PT, R12, RZ, PT ;  /* 0x000000ff0c00720c */ /* 0x000fe40003f25270 */
[----:B--2--5:R-:W-:-:S13]  /*0cb0*/  FSETP.GT.AND P0, PT, R13, R6, PT ;  /* 0x000000060d00720b */ /* 0x024fda0003f04000 */
[----:B------:R-:W-:Y:S05]  /*0cc0*/  @!P0 BRA `(.L_x_11) ;  /* 0x00000000000c8947 */ /* 0x000fea0003800000 */
[----:B------:R-:W-:-:S05]  /*0cd0*/  IMAD.WIDE R2, R9, 0x4, R4 ;  /* 0x0000000409027825 */ /* 0x000fca00078e0204 */
[----:B------:R1:W5:Y:S01]  /*0ce0*/  LDG.E R7, desc[UR4][R2.64] ;  /* 0x0000000402077981 */ /* 0x000362000c1e1900 */
[----:B------:R-:W-:-:S07]  /*0cf0*/  MOV R6, R13 ;  /* 0x0000000d00067202 */ /* 0x000fce0000000f00 */
.L_x_11:
[----:B------:R-:W-:Y:S05]  /*0d00*/  BSYNC.RECONVERGENT B1 ;  /* 0x0000000000017941 */ /* 0x000fea0003800200 */
.L_x_10:
[----:B------:R-:W-:Y:S01]  /*0d10*/  VIADD R9, R9, 0x1 ;  /* 0x0000000109097836 */ /* 0x000fe20000000000 */
[----:B------:R-:W-:Y:S06]  /*0d20*/  @P1 BRA `(.L_x_12) ;  /* 0xfffffffc00cc1947 */ /* 0x000fec000383ffff */
.L_x_1:
[----:B------:R-:W-:Y:S05]  /*0d30*/  BSYNC.RECONVERGENT B0 ;  /* 0x0000000000007941 */ /* 0x000fea0003800200 */
.L_x_0:
[----:B-1----:R-:W1:Y:S08]  /*0d40*/  LDC.64 R2, c[0x0][0x390] ;  /* 0x0000e400ff027b82 */ /* 0x002e700000000a00 */
[----:B------:R-:W2:Y:S08]  /*0d50*/  LDC.64 R8, c[0x0][0x3b0] ;  /* 0x0000ec00ff087b82 */ /* 0x000eb00000000a00 */
[----:B------:R-:W3:Y:S01]  /*0d60*/  LDC.64 R10, c[0x0][0x388] ;  /* 0x0000e200ff0a7b82 */ /* 0x000ee20000000a00 */
[----:B-1----:R-:W-:-:S05]  /*0d70*/  IMAD.WIDE R2, R0, 0x4, R2 ;  /* 0x0000000400027825 */ /* 0x002fca00078e0202 */
[----:B------:R-:W4:Y:S01]  /*0d80*/  LDG.E R13, desc[UR4][R2.64] ;  /* 0x00000004020d7981 */ /* 0x000f22000c1e1900 */
[----:B------:R-:W-:Y:S01]  /*0d90*/  BSSY.RECONVERGENT B0, `(.L_x_13) ;  /* 0x0000010000007945 */ /* 0x000fe20003800200 */
[----:B--2---:R-:W-:-:S04]  /*0da0*/  IMAD.WIDE R8, R0, 0x4, R8 ;  /* 0x0000000400087825 */ /* 0x004fc800078e0208 */
[----:B---3-5:R-:W-:Y:S01]  /*0db0*/  IMAD.WIDE R10, R7, 0x4, R10 ;  /* 0x00000004070a7825 */ /* 0x028fe200078e020a */
[----:B----4-:R-:W-:-:S13]  /*0dc0*/  ISETP.GE.AND P0, PT, R13, RZ, PT ;  /* 0x000000ff0d00720c */ /* 0x010fda0003f06270 */
[----:B------:R-:W1:Y:S02]  /*0dd0*/  @P0 LDC.64 R4, c[0x0][0x388] ;  /* 0x0000e200ff040b82 */ /* 0x000e640000000a00 */
[----:B-1----:R-:W-:-:S04]  /*0de0*/  @P0 IMAD.WIDE.U32 R4, R13, 0x4, R4 ;  /* 0x000000040d040825 */ /* 0x002fc800078e0004 */
[----:B------:R-:W-:-:S05]  /*0df0*/  @P0 IMAD.MOV.U32 R13, RZ, RZ, -0x1 ;  /* 0xffffffffff0d0424 */ /* 0x000fca00078e00ff */
[----:B------:R1:W-:Y:S01]  /*0e00*/  @P0 STG.E desc[UR4][R4.64], R13 ;  /* 0x0000000d04000986 */ /* 0x0003e2000c101904 */
[----:B------:R-:W-:Y:S05]  /*0e10*/  @P0 BRA `(.L_x_14) ;  /* 0x00000000001c0947 */ /* 0x000fea0003800000 */
[----:B------:R-:W2:Y:S01]  /*0e20*/  S2R R12, SR_LANEID ;  /* 0x00000000000c7919 */ /* 0x000ea20000000000 */
[----:B-1----:R-:W1:Y:S01]  /*0e30*/  LDC.64 R4, c[0x0][0x3b8] ;  /* 0x0000ee00ff047b82 */ /* 0x002e620000000a00 */
[----:B------:R-:W-:Y:S02]  /*0e40*/  VOTEU.ANY UR6, UPT, PT ;  /* 0x0000000000067886 */ /* 0x000fe400038e0100 */
[----:B------:R-:W-:Y:S02]  /*0e50*/  UFLO.U32 UR7, UR6 ;  /* 0x00000006000772bd */ /* 0x000fe400080e0000 */
[----:B------:R-:W1:Y:S04]  /*0e60*/  POPC R13, UR6 ;  /* 0x00000006000d7d09 */ /* 0x000e680008000000 */
[----:B--2---:R-:W-:-:S13]  /*0e70*/  ISETP.EQ.U32.AND P0, PT, R12, UR7, PT ;  /* 0x000000070c007c0c */ /* 0x004fda000bf02070 */
[----:B-1----:R2:W-:Y:S02]  /*0e80*/  @P0 REDG.E.ADD.STRONG.GPU desc[UR4][R4.64], R13 ;  /* 0x0000000d0400098e */ /* 0x0025e4000c12e104 */
.L_x_14:
[----:B------:R-:W-:Y:S05]  /*0e90*/  BSYNC.RECONVERGENT B0 ;  /* 0x0000000000007941 */ /* 0x000fea0003800200 */
.L_x_13:
[----:B------:R-:W-:Y:S04]  /*0ea0*/  STG.E desc[UR4][R8.64], R6 ;  /* 0x0000000608007986 */ /* 0x000fe8000c101904 */
[----:B------:R-:W-:Y:S04]  /*0eb0*/  STG.E desc[UR4][R10.64], R0 ;  /* 0x000000000a007986 */ /* 0x000fe8000c101904 */
[----:B------:R-:W-:Y:S01]  /*0ec0*/  STG.E desc[UR4][R2.64], R7 ;  /* 0x0000000702007986 */ /* 0x000fe2000c101904 */
[----:B------:R-:W-:Y:S05]  /*0ed0*/  EXIT ;  /* 0x000000000000794d */ /* 0x000fea0003800000 */
.L_x_15:
[----:B------:R-:W-:-:S00]  /*0ee0*/  BRA `(.L_x_15) ;  /* 0xfffffffc00fc7947 */ /* 0x000fc0000383ffff */
[----:B------:R-:W-:-:S00]  /*0ef0*/  NOP ;  /* 0x0000000000007918 */ /* 0x000fc00000000000 */
        /* <DEDUP_REMOVED lines=8> */
.L_x_22:


//--------------------- .text._Z11run_biddingiPfPiS_S0_S0_S_f --------------------------
	.section	.text._Z11run_biddingiPfPiS_S0_S0_S_f,"ax",@progbits
	.align	128
        .global         _Z11run_biddingiPfPiS_S0_S0_S_f
        .type           _Z11run_biddingiPfPiS_S0_S0_S_f,@function
        .size           _Z11run_biddingiPfPiS_S0_S0_S_f,(.L_x_23 - _Z11run_biddingiPfPiS_S0_S0_S_f)
        .other          _Z11run_biddingiPfPiS_S0_S0_S_f,@"STO_CUDA_ENTRY STV_DEFAULT"
_Z11run_biddingiPfPiS_S0_S0_S_f:
.text._Z11run_biddingiPfPiS_S0_S0_S_f:
[----:B------:R-:W-:Y:S01]  /*0000*/  LDC R1, c[0x0][0x37c] ;  /* 0x0000df00ff017b82 */ /* 0x000fe20000000800 */
[----:B------:R-:W0:Y:S07]  /*0010*/  S2R R3, SR_CTAID.X ;  /* 0x0000000000037919 */ /* 0x000e2e0000002500 */
[----:B------:R-:W1:Y:S01]  /*0020*/  LDC R0, c[0x0][0x380] ;  /* 0x0000e000ff007b82 */ /* 0x000e620000000800 */
[----:B------:R-:W0:Y:S01]  /*0030*/  LDCU UR4, c[0x0][0x360] ;  /* 0x00006c00ff0477ac */ /* 0x000e220008000800 */
[----:B------:R-:W0:Y:S02]  /*0040*/  S2R R2, SR_TID.X ;  /* 0x0000000000027919 */ /* 0x000e240000002100 */
[----:B0-----:R-:W-:-:S05]  /*0050*/  IMAD R3, R3, UR4, R2 ;  /* 0x0000000403037c24 */ /* 0x001fca000f8e0202 */
[----:B-1----:R-:W-:-:S13]  /*0060*/  ISETP.GE.AND P0, PT, R3, R0, PT ;  /* 0x000000000300720c */ /* 0x002fda0003f06270 */
[----:B------:R-:W-:Y:S05]  /*0070*/  @P0 EXIT ;  /* 0x000000000000094d */ /* 0x000fea0003800000 */
[----:B------:R-:W0:Y:S01]  /*0080*/  LDC.64 R4, c[0x0][0x390] ;  /* 0x0000e400ff047b82 */ /* 0x000e220000000a00 */
[----:B------:R-:W1:Y:S01]  /*0090*/  LDCU.64 UR6, c[0x0][0x358] ;  /* 0x00006b00ff0677ac */ /* 0x000e620008000a00 */
[----:B0-----:R-:W-:-:S06]  /*00a0*/  IMAD.WIDE R4, R3, 0x4, R4 ;  /* 0x0000000403047825 */ /* 0x001fcc00078e0204 */
[----:B-1----:R-:W2:Y:S02]  /*00b0*/  LDG.E R4, desc[UR6][R4.64] ;  /* 0x0000000604047981 */ /* 0x002ea4000c1e1900 */
[----:B--2---:R-:W-:-:S13]  /*00c0*/  ISETP.NE.AND P0, PT, R4, -0x1, PT ;  /* 0xffffffff0400780c */ /* 0x004fda0003f05270 */
[----:B------:R-:W-:Y:S05]  /*00d0*/  @P0 EXIT ;  /* 0x000000000000094d */ /* 0x000fea0003800000 */
[----:B------:R-:W0:Y:S01]  /*00e0*/  LDCU.64 UR8, c[0x0][0x388] ;  /* 0x00007100ff0877ac */ /* 0x000e220008000a00 */
[----:B------:R-:W1:Y:S01]  /*00f0*/  LDC.64 R6, c[0x0][0x3b0] ;  /* 0x0000ec00ff067b82 */ /* 0x000e620000000a00 */
[----:B------:R-:W-:Y:S01]  /*0100*/  IMAD.SHL.U32 R10, R3, 0x4, RZ ;  /* 0x00000004030a7824 */ /* 0x000fe200078e00ff */
[----:B------:R-:W-:-:S04]  /*0110*/  SHF.R.S32.HI R2, RZ, 0x1f, R3 ;  /* 0x0000001fff027819 */ /* 0x000fc80000011403 */
[----:B------:R-:W-:Y:S02]  /*0120*/  SHF.L.U64.HI R11, R3, 0x2, R2 ;  /* 0x00000002030b7819 */ /* 0x000fe40000010202 */
[----:B0-----:R-:W-:-:S04]  /*0130*/  IADD3 R16, P0, PT, R10, UR8, RZ ;  /* 0x000000080a107c10 */ /* 0x001fc8000ff1e0ff */
[----:B------:R-:W-:Y:S01]  /*0140*/  IADD3.X R17, PT, PT, R11, UR9, RZ, P0, !PT ;  /* 0x000000090b117c10 */ /* 0x000fe200087fe4ff */
[----:B-1----:R-:W2:Y:S04]  /*0150*/  LDG.E R7, desc[UR6][R6.64] ;  /* 0x0000000606077981 */ /* 0x002ea8000c1e1900 */
[----:B------:R-:W2:Y:S01]  /*0160*/  LDG.E R4, desc[UR6][R16.64] ;  /* 0x0000000610047981 */ /* 0x000ea2000c1e1900 */
[----:B------:R-:W-:Y:S01]  /*0170*/  ISETP.GE.AND P0, PT, R0, 0x2, PT ;  /* 0x000000020000780c */ /* 0x000fe20003f06270 */
[----:B------:R-:W-:Y:S02]  /*0180*/  IMAD.MOV.U32 R24, RZ, RZ, -0x3b860000 ;  /* 0xc47a0000ff187424 */ /* 0x000fe400078e00ff */
[----:B------:R-:W-:Y:S02]  /*0190*/  IMAD.MOV.U32 R5, RZ, RZ, RZ ;  /* 0x000000ffff057224 */ /* 0x000fe400078e00ff */
[----:B--2---:R-:W-:-:S08]  /*01a0*/  FADD R8, R4, -R7 ;  /* 0x8000000704087221 */ /* 0x004fd00000000000 */
[----:B------:R-:W-:Y:S05]  /*01b0*/  @!P0 BRA `(.L_x_16) ;  /* 0x0000000c003c8947 */ /* 0x000fea0003800000 */
[C---:B------:R-:W-:Y:S02]  /*01c0*/  VIADD R4, R0.reuse, 0xfffffffe ;  /* 0xfffffffe00047836 */ /* 0x040fe40000000000 */
[----:B------:R-:W-:Y:S02]  /*01d0*/  VIADD R7, R0, 0xffffffff ;  /* 0xffffffff00077836 */ /* 0x000fe40000000000 */
[----:B------:R-:W-:Y:S01]  /*01e0*/  IMAD.MOV.U32 R5, RZ, RZ, RZ ;  /* 0x000000ffff057224 */ /* 0x000fe200078e00ff */
[----:B------:R-:W-:Y:S01]  /*01f0*/  ISETP.GE.U32.AND P0, PT, R4, 0x7, PT ;  /* 0x000000070400780c */ /* 0x000fe20003f06070 */
[----:B------:R-:W-:Y:S02]  /*0200*/  IMAD.MOV.U32 R24, RZ, RZ, -0x3b860000 ;  /* 0xc47a0000ff187424 */ /* 0x000fe400078e00ff */
[----:B------:R-:W-:-:S10]  /*0210*/  IMAD.MOV.U32 R9, RZ, RZ, 0x1 ;  /* 0x00000001ff097424 */ /* 0x000fd400078e00ff */
[----:B------:R-:W-:Y:S05]  /*0220*/  @!P0 BRA `(.L_x_17) ;  /* 0x0000000400c08947 */ /* 0x000fea0003800000 */
[----:B------:R-:W0:Y:S01]  /*0230*/  LDCU.64 UR4, c[0x0][0x3b0] ;  /* 0x00007600ff0477ac */ /* 0x000e220008000a00 */
[----:B------:R-:W1:Y:S01]  /*0240*/  LDC R31, c[0x0][0x380] ;  /* 0x0000e000ff1f7b82 */ /* 0x000e620000000800 */
[----:B------:R-:W-:-:S04]  /*0250*/  IMAD.WIDE.U32 R4, R0, 0x4, R10 ;  /* 0x0000000400047825 */ /* 0x000fc800078e000a */
[----:B------:R-:W-:Y:S01]  /*0260*/  IMAD.WIDE.U32 R12, R0, 0x8, R10 ;  /* 0x00000008000c7825 */ /* 0x000fe200078e000a */
[----:B------:R-:W-:Y:S02]  /*0270*/  IADD3 R10, P1, PT, R4, UR8, RZ ;  /* 0x00000008040a7c10 */ /* 0x000fe4000ff3e0ff */
[----:B------:R-:W2:Y:S01]  /*0280*/  LDC.64 R14, c[0x0][0x388] ;  /* 0x0000e200ff0e7b82 */ /* 0x000ea20000000a00 */
[----:B------:R-:W-:Y:S01]  /*0290*/  IMAD.MOV.U32 R24, RZ, RZ, -0x3b860000 ;  /* 0xc47a0000ff187424 */ /* 0x000fe200078e00ff */
[----:B------:R-:W-:Y:S01]  /*02a0*/  IADD3 R12, P0, PT, R12, UR8, RZ ;  /* 0x000000080c0c7c10 */ /* 0x000fe2000ff1e0ff */
[----:B------:R-:W-:Y:S01]  /*02b0*/  IMAD.MOV.U32 R9, RZ, RZ, RZ ;  /* 0x000000ffff097224 */ /* 0x000fe200078e00ff */
[----:B------:R-:W-:Y:S01]  /*02c0*/  IADD3.X R11, PT, PT, R5, UR9, RZ, P1, !PT ;  /* 0x00000009050b7c10 */ /* 0x000fe20008ffe4ff */
[----:B------:R-:W-:Y:S01]  /*02d0*/  IMAD.MOV.U32 R5, RZ, RZ, RZ ;  /* 0x000000ffff057224 */ /* 0x000fe200078e00ff */
[----:B------:R-:W-:Y:S01]  /*02e0*/  IADD3.X R13, PT, PT, R13, UR9, RZ, P0, !PT ;  /* 0x000000090d0d7c10 */ /* 0x000fe200087fe4ff */
[----:B0-----:R-:W-:-:S04]  /*02f0*/  UIADD3 UR4, UP0, UPT, UR4, 0x10, URZ ;  /* 0x0000001004047890 */ /* 0x001fc8000ff1e0ff */
[----:B------:R-:W-:Y:S02]  /*0300*/  UIADD3.X UR5, UPT, UPT, URZ, UR5, URZ, UP0, !UPT ;  /* 0x00000005ff057290 */ /* 0x000fe400087fe4ff */
[----:B------:R-:W-:-:S04]  /*0310*/  IMAD.U32 R18, RZ, RZ, UR4 ;  /* 0x00000004ff127e24 */ /* 0x000fc8000f8e00ff */
[----:B------:R-:W-:-:S07]  /*0320*/  IMAD.U32 R19, RZ, RZ, UR5 ;  /* 0x00000005ff137e24 */ /* 0x000fce000f8e00ff */
.L_x_18:
[C---:B------:R-:W-:Y:S01]  /*0330*/  LEA R20, P0, R3.reuse, UR8, 0x2 ;  /* 0x0000000803147c11 */ /* 0x040fe2000f8010ff */
[----:B------:R-:W3:Y:S03]  /*0340*/  LDG.E R23, desc[UR6][R18.64+-0xc] ;  /* 0xfffff40612177981 */ /* 0x000ee6000c1e1900 */
[----:B------:R-:W-:Y:S01]  /*0350*/  LEA.HI.X R21, R3, UR9, R2, 0x2, P0 ;  /* 0x0000000903157c11 */ /* 0x000fe200080f1402 */
[C---:B-1----:R-:W-:Y:S01]  /*0360*/  IMAD.WIDE R32, R31.reuse, 0x4, R10 ;  /* 0x000000041f207825 */ /* 0x042fe200078e020a */
[----:B------:R-:W4:Y:S03]  /*0370*/  LDG.E R35, desc[UR6][R18.64+-0x8] ;  /* 0xfffff80612237981 */ /* 0x000f26000c1e1900 */
[----:B------:R-:W-:Y:S01]  /*0380*/  IMAD.WIDE R20, R31, 0x4, R20 ;  /* 0x000000041f147825 */ /* 0x000fe200078e0214 */
[----:B------:R-:W5:Y:S04]  /*0390*/  LDG.E R37, desc[UR6][R18.64] ;  /* 0x0000000612257981 */ /* 0x000f68000c1e1900 */
[----:B------:R0:W4:Y:S04]  /*03a0*/  LDG.E R32, desc[UR6][R32.64] ;  /* 0x0000000620207981 */ /* 0x000128000c1e1900 */
[----:B------:R-:W3:Y:S01]  /*03b0*/  LDG.E R20, desc[UR6][R20.64] ;  /* 0x0000000614147981 */ /* 0x000ee2000c1e1900 */
[----:B------:R-:W-:Y:S01]  /*03c0*/  IADD3 R6, P0, PT, R3, R31, RZ ;  /* 0x0000001f03067210 */ /* 0x000fe20007f1e0ff */
[----:B------:R-:W-:-:S02]  /*03d0*/  IMAD.WIDE R26, R31, 0x4, R12 ;  /* 0x000000041f1a7825 */ /* 0x000fc400078e020c */
[----:B------:R-:W5:Y:S01]  /*03e0*/  LDG.E R34, desc[UR6][R18.64+0xc] ;  /* 0x00000c0612227981 */ /* 0x000f62000c1e1900 */
[----:B------:R-:W-:-:S03]  /*03f0*/  LEA.HI.X.SX32 R29, R31, R2, 0x1, P0 ;  /* 0x000000021f1d7211 */ /* 0x000fc600000f0eff */
[----:B------:R1:W5:Y:S01]  /*0400*/  LDG.E R30, desc[UR6][R26.64] ;  /* 0x000000061a1e7981 */ /* 0x000362000c1e1900 */
[C---:B0-----:R-:W-:Y:S01]  /*0410*/  SHF.L.U64.HI R33, R6.reuse, 0x2, R29 ;  /* 0x0000000206217819 */ /* 0x041fe2000001021d */
[----:B------:R-:W-:Y:S02]  /*0420*/  IMAD.SHL.U32 R6, R6, 0x4, RZ ;  /* 0x0000000406067824 */ /* 0x000fe400078e00ff */
[C-C-:B--2---:R-:W-:Y:S01]  /*0430*/  IMAD.WIDE.U32 R28, R0.reuse, 0xc, R14.reuse ;  /* 0x0000000c001c7825 */ /* 0x144fe200078e000e */
[----:B------:R-:W2:Y:S03]  /*0440*/  LDG.E R36, desc[UR6][R18.64+0x10] ;  /* 0x0000100612247981 */ /* 0x000ea6000c1e1900 */
[----:B-1----:R-:W-:-:S04]  /*0450*/  IMAD.WIDE.U32 R26, R0, 0x10, R14 ;  /* 0x00000010001a7825 */ /* 0x002fc800078e000e */
[----:B---3--:R-:W-:-:S05]  /*0460*/  FADD R25, R20, -R23 ;  /* 0x8000001714197221 */ /* 0x008fca0000000000 */
[C---:B------:R-:W-:Y:S01]  /*0470*/  FSETP.GT.AND P3, PT, R25.reuse, R8, PT ;  /* 0x000000081900720b */ /* 0x040fe20003f64000 */
[----:B------:R-:W-:Y:S01]  /*0480*/  IMAD.WIDE.U32 R20, R0, 0x1c, R14 ;  /* 0x0000001c00147825 */ /* 0x000fe200078e000e */
[C---:B------:R-:W-:Y:S02]  /*0490*/  FSETP.GT.AND P0, PT, R25.reuse, R24, PT ;  /* 0x000000181900720b */ /* 0x040fe40003f04000 */
[----:B------:R-:W-:-:S09]  /*04a0*/  FSEL R4, R25, R8, P3 ;  /* 0x0000000819047208 */ /* 0x000fd20001800000 */
[----:B------:R-:W-:Y:S01]  /*04b0*/  @!P3 FSEL R8, R25, R24, P0 ;  /* 0x000000181908b208 */ /* 0x000fe20000000000 */
[----:B------:R-:W-:Y:S01]  /*04c0*/  IMAD.WIDE.U32 R24, R0, 0x14, R14 ;  /* 0x0000001400187825 */ /* 0x000fe200078e000e */
[----:B------:R-:W-:-:S05]  /*04d0*/  IADD3 R20, P0, PT, R20, R6, RZ ;  /* 0x0000000614147210 */ /* 0x000fca0007f1e0ff */
[----:B------:R-:W-:Y:S01]  /*04e0*/  IMAD.X R21, R21, 0x1, R33, P0 ;  /* 0x0000000115157824 */ /* 0x000fe200000e0621 */
[----:B------:R-:W-:Y:S01]  /*04f0*/  IADD3 R24, P0, PT, R24, R6, RZ ;  /* 0x0000000618187210 */ /* 0x000fe20007f1e0ff */
[----:B------:R-:W-:-:S04]  /*0500*/  IMAD.WIDE.U32 R22, R0, 0x18, R14 ;  /* 0x0000001800167825 */ /* 0x000fc800078e000e */
[----:B----4-:R-:W-:Y:S02]  /*0510*/  FADD R35, R32, -R35 ;  /* 0x8000002320237221 */ /* 0x010fe40000000000 */
[----:B------:R-:W3:Y:S01]  /*0520*/  LDG.E R32, desc[UR6][R18.64+0x8] ;  /* 0x0000080612207981 */ /* 0x000ee2000c1e1900 */
[--C-:B------:R-:W-:Y:S01]  /*0530*/  IMAD.X R25, R25, 0x1, R33.reuse, P0 ;  /* 0x0000000119197824 */ /* 0x100fe200000e0621 */
[-C--:B------:R-:W-:Y:S02]  /*0540*/  IADD3 R26, P0, PT, R26, R6.reuse, RZ ;  /* 0x000000061a1a7210 */ /* 0x080fe40007f1e0ff */
[-C--:B------:R-:W-:Y:S01]  /*0550*/  IADD3 R22, P1, PT, R22, R6.reuse, RZ ;  /* 0x0000000616167210 */ /* 0x080fe20007f3e0ff */
[----:B------:R-:W2:Y:S02]  /*0560*/  LDG.E R20, desc[UR6][R20.64] ;  /* 0x0000000614147981 */ /* 0x000ea4000c1e1900 */
[--C-:B------:R-:W-:Y:S01]  /*0570*/  IMAD.X R27, R27, 0x1, R33.reuse, P0 ;  /* 0x000000011b1b7824 */ /* 0x100fe200000e0621 */
[----:B------:R-:W-:Y:S01]  /*0580*/  IADD3 R28, P0, PT, R28, R6, RZ ;  /* 0x000000061c1c7210 */ /* 0x000fe20007f1e0ff */
[--C-:B------:R-:W-:Y:S01]  /*0590*/  IMAD.X R23, R23, 0x1, R33.reuse, P1 ;  /* 0x0000000117177824 */ /* 0x100fe200008e0621 */
[----:B------:R-:W4:Y:S03]  /*05a0*/  LDG.E R6, desc[UR6][R18.64+0x4] ;  /* 0x0000040612067981 */ /* 0x000f26000c1e1900 */
[----:B------:R-:W-:Y:S01]  /*05b0*/  IMAD.X R29, R29, 0x1, R33, P0 ;  /* 0x000000011d1d7824 */ /* 0x000fe200000e0621 */
[----:B------:R-:W4:Y:S04]  /*05c0*/  LDG.E R26, desc[UR6][R26.64] ;  /* 0x000000061a1a7981 */ /* 0x000f28000c1e1900 */
[----:B------:R-:W5:Y:S04]  /*05d0*/  LDG.E R33, desc[UR6][R18.64+-0x4] ;  /* 0xfffffc0612217981 */ /* 0x000f68000c1e1900 */
[----:B------:R0:W3:Y:S04]  /*05e0*/  LDG.E R28, desc[UR6][R28.64] ;  /* 0x000000061c1c7981 */ /* 0x0000e8000c1e1900 */
[----:B------:R-:W2:Y:S04]  /*05f0*/  LDG.E R24, desc[UR6][R24.64] ;  /* 0x0000000618187981 */ /* 0x000ea8000c1e1900 */
[----:B------:R2:W2:Y:S01]  /*0600*/  LDG.E R22, desc[UR6][R22.64] ;  /* 0x0000000616167981 */ /* 0x0004a2000c1e1900 */
[----:B------:R-:W-:-:S04]  /*0610*/  FSETP.GT.AND P2, PT, R35, R4, PT ;  /* 0x000000042300720b */ /* 0x000fc80003f44000 */
[C---:B0-----:R-:W-:Y:S02]  /*0620*/  FSEL R29, R35.reuse, R4, P2 ;  /* 0x00000004231d7208 */ /* 0x041fe40001000000 */
[----:B------:R-:W-:-:S07]  /*0630*/  FSETP.GT.AND P0, PT, R35, R8, PT ;  /* 0x000000082300720b */ /* 0x000fce0003f04000 */
[----:B------:R-:W-:Y:S01]  /*0640*/  @!P2 FSEL R4, R35, R8, P0 ;  /* 0x000000082304a208 */ /* 0x000fe20000000000 */
[C---:B------:R-:W-:Y:S02]  /*0650*/  @P3 VIADD R5, R9.reuse, 0x1 ;  /* 0x0000000109053836 */ /* 0x040fe40000000000 */
[----:B------:R-:W-:Y:S02]  /*0660*/  @P2 VIADD R5, R9, 0x2 ;  /* 0x0000000209052836 */ /* 0x000fe40000000000 */
[----:B------:R-:W-:Y:S02]  /*0670*/  IMAD R31, R0, 0x8, R31 ;  /* 0x00000008001f7824 */ /* 0x000fe400078e021f */
[----:B-----5:R-:W-:-:S05]  /*0680*/  FADD R30, R30, -R33 ;  /* 0x800000211e1e7221 */ /* 0x020fca0000000000 */
[----:B------:R-:W-:Y:S01]  /*0690*/  FSETP.GT.AND P4, PT, R30, R29, PT ;  /* 0x0000001d1e00720b */ /* 0x000fe20003f84000 */
[----:B---3--:R-:W-:-:S03]  /*06a0*/  FADD R28, R28, -R37 ;  /* 0x800000251c1c7221 */ /* 0x008fc60000000000 */
[----:B------:R-:W-:Y:S01]  /*06b0*/  FSEL R8, R30, R29, P4 ;  /* 0x0000001d1e087208 */ /* 0x000fe20002000000 */
[----:B----4-:R-:W-:-:S03]  /*06c0*/  FADD R21, R26, -R6 ;  /* 0x800000061a157221 */ /* 0x010fc60000000000 */
[----:B------:R-:W-:Y:S02]  /*06d0*/  FSETP.GT.AND P1, PT, R28, R8, PT ;  /* 0x000000081c00720b */ /* 0x000fe40003f24000 */
[----:B------:R-:W-:Y:S02]  /*06e0*/  FSETP.GT.AND P0, PT, R30, R4, PT ;  /* 0x000000041e00720b */ /* 0x000fe40003f04000 */
[----:B------:R-:W-:Y:S02]  /*06f0*/  FSEL R6, R28, R8, P1 ;  /* 0x000000081c067208 */ /* 0x000fe40000800000 */
[----:B------:R-:W-:Y:S02]  /*0700*/  @!P4 FSEL R29, R30, R4, P0 ;  /* 0x000000041e1dc208 */ /* 0x000fe40000000000 */
[----:B------:R-:W-:Y:S01]  /*0710*/  FSETP.GT.AND P0, PT, R21, R6, PT ;  /* 0x000000061500720b */ /* 0x000fe20003f04000 */
[----:B--2---:R-:W-:Y:S01]  /*0720*/  FADD R23, R24, -R32 ;  /* 0x8000002018177221 */ /* 0x004fe20000000000 */
[----:B------:R-:W-:-:S02]  /*0730*/  FSETP.GT.AND P5, PT, R28, R29, PT ;  /* 0x0000001d1c00720b */ /* 0x000fc40003fa4000 */
[----:B------:R-:W-:Y:S02]  /*0740*/  FSEL R4, R21, R6, P0 ;  /* 0x0000000615047208 */ /* 0x000fe40000000000 */
[----:B------:R-:W-:Y:S02]  /*0750*/  @!P1 FSEL R8, R28, R29, P5 ;  /* 0x0000001d1c089208 */ /* 0x000fe40002800000 */
[----:B------:R-:W-:Y:S01]  /*0760*/  FSETP.GT.AND P3, PT, R23, R4, PT ;  /* 0x000000041700720b */ /* 0x000fe20003f64000 */
[----:B------:R-:W-:Y:S01]  /*0770*/  FADD R25, R22, -R34 ;  /* 0x8000002216197221 */ /* 0x000fe20000000000 */
[----:B------:R-:W-:Y:S02]  /*0780*/  FSETP.GT.AND P2, PT, R21, R8, PT ;  /* 0x000000081500720b */ /* 0x000fe40003f44000 */
[----:B------:R-:W-:Y:S02]  /*0790*/  FSEL R22, R23, R4, P3 ;  /* 0x0000000417167208 */ /* 0x000fe40001800000 */
[----:B------:R-:W-:-:S02]  /*07a0*/  @!P0 FSEL R6, R21, R8, P2 ;  /* 0x0000000815068208 */ /* 0x000fc40001000000 */
[----:B------:R-:W-:Y:S01]  /*07b0*/  FSETP.GT.AND P2, PT, R25, R22, PT ;  /* 0x000000161900720b */ /* 0x000fe20003f44000 */
[C---:B------:R-:W-:Y:S02]  /*07c0*/  @P4 VIADD R5, R9.reuse, 0x3 ;  /* 0x0000000309054836 */ /* 0x040fe40000000000 */
[----:B------:R-:W-:Y:S01]  /*07d0*/  @P1 VIADD R5, R9, 0x4 ;  /* 0x0000000409051836 */ /* 0x000fe20000000000 */
[----:B------:R-:W-:Y:S01]  /*07e0*/  FSETP.GT.AND P1, PT, R23, R6, PT ;  /* 0x000000061700720b */ /* 0x000fe20003f24000 */
[----:B------:R-:W-:-:S03]  /*07f0*/  @P0 VIADD R5, R9, 0x5 ;  /* 0x0000000509050836 */ /* 0x000fc60000000000 */
[----:B------:R-:W-:Y:S01]  /*0800*/  @!P3 FSEL R4, R23, R6, P1 ;  /* 0x000000061704b208 */ /* 0x000fe20000800000 */
[----:B------:R-:W-:Y:S01]  /*0810*/  @P3 VIADD R5, R9, 0x6 ;  /* 0x0000000609053836 */ /* 0x000fe20000000000 */
[----:B------:R-:W-:Y:S02]  /*0820*/  LOP3.LUT R6, R7, 0xfffffff8, RZ, 0xc0, !PT ;  /* 0xfffffff807067812 */ /* 0x000fe400078ec0ff */
[----:B------:R-:W-:Y:S01]  /*0830*/  FSETP.GT.AND P0, PT, R25, R4, PT ;  /* 0x000000041900720b */ /* 0x000fe20003f04000 */
[C---:B------:R-:W-:Y:S02]  /*0840*/  @P2 VIADD R5, R9.reuse, 0x7 ;  /* 0x0000000709052836 */ /* 0x040fe40000000000 */
[----:B------:R-:W-:Y:S02]  /*0850*/  VIADD R9, R9, 0x8 ;  /* 0x0000000809097836 */ /* 0x000fe40000000000 */
[----:B------:R-:W-:Y:S01]  /*0860*/  FADD R21, R20, -R36 ;  /* 0x8000002414157221 */ /* 0x000fe20000000000 */
[----:B------:R-:W-:-:S02]  /*0870*/  FSEL R24, R25, R22, P2 ;  /* 0x0000001619187208 */ /* 0x000fc40001000000 */
[----:B------:R-:W-:Y:S02]  /*0880*/  @!P2 FSEL R22, R25, R4, P0 ;  /* 0x000000041916a208 */ /* 0x000fe40000000000 */
[----:B------:R-:W-:Y:S02]  /*0890*/  ISETP.NE.AND P2, PT, R9, R6, PT ;  /* 0x000000060900720c */ /* 0x000fe40003f45270 */
[C---:B------:R-:W-:Y:S02]  /*08a0*/  FSETP.GT.AND P1, PT, R21.reuse, R24, PT ;  /* 0x000000181500720b */ /* 0x040fe40003f24000 */
[----:B------:R-:W-:Y:S02]  /*08b0*/  IADD3 R18, P3, PT, R18, 0x20, RZ ;  /* 0x0000002012127810 */ /* 0x000fe40007f7e0ff */
[C---:B------:R-:W-:Y:S02]  /*08c0*/  FSETP.GT.AND P0, PT, R21.reuse, R22, PT ;  /* 0x000000161500720b */ /* 0x040fe40003f04000 */
[----:B------:R-:W-:Y:S01]  /*08d0*/  FSEL R8, R21, R24, P1 ;  /* 0x0000001815087208 */ /* 0x000fe20000800000 */
[----:B------:R-:W-:Y:S01]  /*08e0*/  IMAD.X R19, RZ, RZ, R19, P3 ;  /* 0x000000ffff137224 */ /* 0x000fe200018e0613 */
[----:B------:R-:W-:-:S05]  /*08f0*/  SEL R5, R9, R5, P1 ;  /* 0x0000000509057207 */ /* 0x000fca0000800000 */
[----:B------:R-:W-:Y:S01]  /*0900*/  @!P1 FSEL R24, R21, R22, P0 ;  /* 0x0000001615189208 */ /* 0x000fe20000000000 */
[----:B------:R-:W-:Y:S06]  /*0910*/  @P2 BRA `(.L_x_18) ;  /* 0xfffffff800842947 */ /* 0x000fec000383ffff */
[----:B------:R-:W-:-:S07]  /*0920*/  VIADD R9, R9, 0x1 ;  /* 0x0000000109097836 */ /* 0x000fce0000000000 */
.L_x_17:
[----:B------:R-:W-:-:S13]  /*0930*/  LOP3.LUT P0, R2, R7, 0x7, RZ, 0xc0, !PT ;  /* 0x0000000707027812 */ /* 0x000fda000780c0ff */
[----:B------:R-:W-:Y:S05]  /*0940*/  @!P0 BRA `(.L_x_16) ;  /* 0x0000000400588947 */ /* 0x000fea0003800000 */
[----:B------:R-:W-:Y:S02]  /*0950*/  ISETP.GE.U32.AND P1, PT, R2, 0x4, PT ;  /* 0x000000040200780c */ /* 0x000fe40003f26070 */
[----:B------:R-:W-:-:S04]  /*0960*/  LOP3.LUT R22, R7, 0x3, RZ, 0xc0, !PT ;  /* 0x0000000307167812 */ /* 0x000fc800078ec0ff */
[----:B------:R-:W-:-:S07]  /*0970*/  ISETP.NE.AND P0, PT, R22, RZ, PT ;  /* 0x000000ff1600720c */ /* 0x000fce0003f05270 */
[----:B------:R-:W-:Y:S06]  /*0980*/  @!P1 BRA `(.L_x_19) ;  /* 0x0000000000a09947 */ /* 0x000fec0003800000 */
[----:B------:R-:W0:Y:S01]  /*0990*/  LDC.64 R10, c[0x0][0x3b0] ;  /* 0x0000ec00ff0a7b82 */ /* 0x000e220000000a00 */
[----:B------:R-:W-:-:S04]  /*09a0*/  IMAD R13, R9, R0, RZ ;  /* 0x00000000090d7224 */ /* 0x000fc800078e02ff */
[----:B------:R-:W-:-:S05]  /*09b0*/  IMAD.WIDE R12, R13, 0x4, R16 ;  /* 0x000000040d0c7825 */ /* 0x000fca00078e0210 */
[----:B------:R-:W2:Y:S01]  /*09c0*/  LDG.E R2, desc[UR6][R12.64] ;  /* 0x000000060c027981 */ /* 0x000ea2000c1e1900 */
[----:B------:R-:W-:-:S05]  /*09d0*/  IMAD.WIDE.U32 R14, R0, 0x4, R12 ;  /* 0x00000004000e7825 */ /* 0x000fca00078e000c */
[----:B------:R-:W3:Y:S01]  /*09e0*/  LDG.E R4, desc[UR6][R14.64] ;  /* 0x000000060e047981 */ /* 0x000ee2000c1e1900 */
[----:B0-----:R-:W-:-:S05]  /*09f0*/  IMAD.WIDE.U32 R10, R9, 0x4, R10 ;  /* 0x00000004090a7825 */ /* 0x001fca00078e000a */
[----:B------:R-:W2:Y:S01]  /*0a00*/  LDG.E R23, desc[UR6][R10.64] ;  /* 0x000000060a177981 */ /* 0x000ea2000c1e1900 */
[----:B------:R-:W-:-:S03]  /*0a10*/  IMAD.WIDE.U32 R18, R0, 0x4, R14 ;  /* 0x0000000400127825 */ /* 0x000fc600078e000e */
[----:B------:R-:W3:Y:S04]  /*0a20*/  LDG.E R25, desc[UR6][R10.64+0x4] ;  /* 0x000004060a197981 */ /* 0x000ee8000c1e1900 */
[----:B------:R-:W4:Y:S01]  /*0a30*/  LDG.E R27, desc[UR6][R10.64+0x8] ;  /* 0x000008060a1b7981 */ /* 0x000f22000c1e1900 */
[----:B------:R-:W-:-:S03]  /*0a40*/  IMAD.WIDE.U32 R20, R0, 0x4, R18 ;  /* 0x0000000400147825 */ /* 0x000fc600078e0012 */
[----:B------:R-:W4:Y:S04]  /*0a50*/  LDG.E R6, desc[UR6][R18.64] ;  /* 0x0000000612067981 */ /* 0x000f28000c1e1900 */
[----:B------:R-:W5:Y:S04]  /*0a60*/  LDG.E R20, desc[UR6][R20.64] ;  /* 0x0000000614147981 */ /* 0x000f68000c1e1900 */
[----:B------:R-:W5:Y:S01]  /*0a70*/  LDG.E R29, desc[UR6][R10.64+0xc] ;  /* 0x00000c060a1d7981 */ /* 0x000f62000c1e1900 */
[----:B--2---:R-:W-:-:S05]  /*0a80*/  FADD R23, R2, -R23 ;  /* 0x8000001702177221 */ /* 0x004fca0000000000 */
[----:B------:R-:W-:Y:S01]  /*0a90*/  FSETP.GT.AND P1, PT, R23, R8, PT ;  /* 0x000000081700720b */ /* 0x000fe20003f24000 */
[----:B---3--:R-:W-:-:S03]  /*0aa0*/  FADD R25, R4, -R25 ;  /* 0x8000001904197221 */ /* 0x008fc60000000000 */
[C---:B------:R-:W-:Y:S02]  /*0ab0*/  FSEL R2, R23.reuse, R8, P1 ;  /* 0x0000000817027208 */ /* 0x040fe40000800000 */
[----:B------:R-:W-:Y:S02]  /*0ac0*/  FSETP.GT.AND P3, PT, R23, R24, PT ;  /* 0x000000181700720b */ /* 0x000fe40003f64000 */
[----:B------:R-:W-:Y:S01]  /*0ad0*/  FSETP.GT.AND P2, PT, R25, R2, PT ;  /* 0x000000021900720b */ /* 0x000fe20003f44000 */
[----:B----4-:R-:W-:-:S03]  /*0ae0*/  FADD R27, R6, -R27 ;  /* 0x8000001b061b7221 */ /* 0x010fc60000000000 */
[----:B------:R-:W-:Y:S02]  /*0af0*/  FSEL R4, R25, R2, P2 ;  /* 0x0000000219047208 */ /* 0x000fe40001000000 */
[----:B------:R-:W-:Y:S02]  /*0b00*/  @!P1 FSEL R8, R23, R24, P3 ;  /* 0x0000001817089208 */ /* 0x000fe40001800000 */
[----:B------:R-:W-:Y:S01]  /*0b10*/  FSETP.GT.AND P3, PT, R27, R4, PT ;  /* 0x000000041b00720b */ /* 0x000fe20003f64000 */
[----:B-----5:R-:W-:Y:S01]  /*0b20*/  FADD R29, R20, -R29 ;  /* 0x8000001d141d7221 */ /* 0x020fe20000000000 */
[----:B------:R-:W-:Y:S02]  /*0b30*/  FSETP.GT.AND P4, PT, R25, R8, PT ;  /* 0x000000081900720b */ /* 0x000fe40003f84000 */
[----:B------:R-:W-:Y:S02]  /*0b40*/  FSEL R24, R27, R4, P3 ;  /* 0x000000041b187208 */ /* 0x000fe40001800000 */
[----:B------:R-:W-:-:S02]  /*0b50*/  @!P2 FSEL R2, R25, R8, P4 ;  /* 0x000000081902a208 */ /* 0x000fc40002000000 */
[----:B------:R-:W-:Y:S02]  /*0b60*/  FSETP.GT.AND P4, PT, R29, R24, PT ;  /* 0x000000181d00720b */ /* 0x000fe40003f84000 */
[----:B------:R-:W-:Y:S02]  /*0b70*/  SEL R5, R9, R5, P1 ;  /* 0x0000000509057207 */ /* 0x000fe40000800000 */
[----:B------:R-:W-:-:S04]  /*0b80*/  FSETP.GT.AND P1, PT, R27, R2, PT ;  /* 0x000000021b00720b */ /* 0x000fc80003f24000 */
[----:B------:R-:W-:Y:S01]  /*0b90*/  @!P3 FSEL R4, R27, R2, P1 ;  /* 0x000000021b04b208 */ /* 0x000fe20000800000 */
[----:B------:R-:W-:-:S03]  /*0ba0*/  @P2 VIADD R5, R9, 0x1 ;  /* 0x0000000109052836 */ /* 0x000fc60000000000 */
[----:B------:R-:W-:Y:S01]  /*0bb0*/  FSETP.GT.AND P1, PT, R29, R4, PT ;  /* 0x000000041d00720b */ /* 0x000fe20003f24000 */
[----:B------:R-:W-:Y:S01]  /*0bc0*/  @P3 VIADD R5, R9, 0x2 ;  /* 0x0000000209053836 */ /* 0x000fe20000000000 */
[----:B------:R-:W-:Y:S01]  /*0bd0*/  FSEL R8, R29, R24, P4 ;  /* 0x000000181d087208 */ /* 0x000fe20002000000 */
[----:B------:R-:W-:Y:S01]  /*0be0*/  @P4 VIADD R5, R9, 0x3 ;  /* 0x0000000309054836 */ /* 0x000fe20000000000 */
[----:B------:R-:W-:Y:S01]  /*0bf0*/  @!P4 FSEL R24, R29, R4, P1 ;  /* 0x000000041d18c208 */ /* 0x000fe20000800000 */
[----:B------:R-:W-:-:S08]  /*0c00*/  VIADD R9, R9, 0x4 ;  /* 0x0000000409097836 */ /* 0x000fd00000000000 */
.L_x_19:
[----:B------:R-:W-:Y:S05]  /*0c10*/  @!P0 BRA `(.L_x_16) ;  /* 0x0000000000a48947 */ /* 0x000fea0003800000 */
[----:B------:R-:W-:Y:S02]  /*0c20*/  ISETP.NE.AND P0, PT, R22, 0x1, PT ;  /* 0x000000011600780c */ /* 0x000fe40003f05270 */
[----:B------:R-:W-:-:S04]  /*0c30*/  LOP3.LUT R7, R7, 0x1, RZ, 0xc0, !PT ;  /* 0x0000000107077812 */ /* 0x000fc800078ec0ff */
[----:B------:R-:W-:-:S07]  /*0c40*/  ISETP.NE.U32.AND P1, PT, R7, 0x1, PT ;  /* 0x000000010700780c */ /* 0x000fce0003f25070 */
[----:B------:R-:W-:Y:S06]  /*0c50*/  @!P0 BRA `(.L_x_20) ;  /* 0x0000000000608947 */ /* 0x000fec0003800000 */
[----:B------:R-:W0:Y:S01]  /*0c60*/  LDC.64 R10, c[0x0][0x3b0] ;  /* 0x0000ec00ff0a7b82 */ /* 0x000e220000000a00 */
[----:B------:R-:W-:-:S04]  /*0c70*/  IMAD R7, R9, R0, RZ ;  /* 0x0000000009077224 */ /* 0x000fc800078e02ff */
[----:B------:R-:W-:-:S05]  /*0c80*/  IMAD.WIDE R6, R7, 0x4, R16 ;  /* 0x0000000407067825 */ /* 0x000fca00078e0210 */
[----:B------:R-:W2:Y:S01]  /*0c90*/  LDG.E R2, desc[UR6][R6.64] ;  /* 0x0000000606027981 */ /* 0x000ea2000c1e1900 */
[----:B------:R-:W-:-:S06]  /*0ca0*/  IMAD.WIDE.U32 R12, R0, 0x4, R6 ;  /* 0x00000004000c7825 */ /* 0x000fcc00078e0006 */
[----:B------:R-:W3:Y:S01]  /*0cb0*/  LDG.E R12, desc[UR6][R12.64] ;  /* 0x000000060c0c7981 */ /* 0x000ee2000c1e1900 */
[----:B0-----:R-:W-:-:S05]  /*0cc0*/  IMAD.WIDE.U32 R10, R9, 0x4, R10 ;  /* 0x00000004090a7825 */ /* 0x001fca00078e000a */
[----:B------:R-:W2:Y:S04]  /*0cd0*/  LDG.E R15, desc[UR6][R10.64] ;  /* 0x000000060a0f7981 */ /* 0x000ea8000c1e1900 */
[----:B------:R-:W3:Y:S01]  /*0ce0*/  LDG.E R19, desc[UR6][R10.64+0x4] ;  /* 0x000004060a137981 */ /* 0x000ee2000c1e1900 */
[----:B--2---:R-:W-:-:S05]  /*0cf0*/  FADD R15, R2, -R15 ;  /* 0x8000000f020f7221 */ /* 0x004fca0000000000 */
[----:B------:R-:W-:Y:S01]  /*0d00*/  FSETP.GT.AND P0, PT, R15, R8, PT ;  /* 0x000000080f00720b */ /* 0x000fe20003f04000 */
[----:B---3--:R-:W-:-:S03]  /*0d10*/  FADD R19, R12, -R19 ;  /* 0x800000130c137221 */ /* 0x008fc60000000000 */
[C---:B------:R-:W-:Y:S02]  /*0d20*/  FSEL R2, R15.reuse, R8, P0 ;  /* 0x000000080f027208 */ /* 0x040fe40000000000 */
[----:B------:R-:W-:Y:S02]  /*0d30*/  FSETP.GT.AND P2, PT, R15, R24, PT ;  /* 0x000000180f00720b */ /* 0x000fe40003f44000 */
[----:B------:R-:W-:-:S05]  /*0d40*/  FSETP.GT.AND P3, PT, R19, R2, PT ;  /* 0x000000021300720b */ /* 0x000fca0003f64000 */
[----:B------:R-:W-:-:S04]  /*0d50*/  @!P0 FSEL R8, R15, R24, P2 ;  /* 0x000000180f088208 */ /* 0x000fc80001000000 */
[C---:B------:R-:W-:Y:S02]  /*0d60*/  FSETP.GT.AND P2, PT, R19.reuse, R8, PT ;  /* 0x000000081300720b */ /* 0x040fe40003f44000 */
[C---:B------:R-:W-:Y:S02]  /*0d70*/  FSEL R4, R19.reuse, R2, P3 ;  /* 0x0000000213047208 */ /* 0x040fe40001800000 */
[----:B------:R-:W-:Y:S02]  /*0d80*/  @!P3 FSEL R2, R19, R8, P2 ;  /* 0x000000081302b208 */ /* 0x000fe40001000000 */
[C---:B------:R-:W-:Y:S01]  /*0d90*/  SEL R5, R9.reuse, R5, P0 ;  /* 0x0000000509057207 */ /* 0x040fe20000000000 */
[C---:B------:R-:W-:Y:S02]  /*0da0*/  @P3 VIADD R5, R9.reuse, 0x1 ;  /* 0x0000000109053836 */ /* 0x040fe40000000000 */
[----:B------:R-:W-:Y:S02]  /*0db0*/  VIADD R9, R9, 0x2 ;  /* 0x0000000209097836 */ /* 0x000fe40000000000 */
[----:B------:R-:W-:-:S02]  /*0dc0*/  IMAD.MOV.U32 R8, RZ, RZ, R4 ;  /* 0x000000ffff087224 */ /* 0x000fc400078e0004 */
[----:B------:R-:W-:-:S07]  /*0dd0*/  IMAD.MOV.U32 R24, RZ, RZ, R2 ;  /* 0x000000ffff187224 */ /* 0x000fce00078e0002 */
.L_x_20:
[----:B------:R-:W-:Y:S05]  /*0de0*/  @P1 BRA `(.L_x_16) ;  /* 0x0000000000301947 */ /* 0x000fea0003800000 */
[----:B------:R-:W0:Y:S01]  /*0df0*/  LDC.64 R10, c[0x0][0x3b0] ;  /* 0x0000ec00ff0a7b82 */ /* 0x000e220000000a00 */
[----:B------:R-:W-:-:S04]  /*0e00*/  IMAD R7, R9, R0, RZ ;  /* 0x0000000009077224 */ /* 0x000fc800078e02ff */
[----:B------:R-:W-:-:S06]  /*0e10*/  IMAD.WIDE R6, R7, 0x4, R16 ;  /* 0x0000000407067825 */ /* 0x000fcc00078e0210 */
[----:B------:R-:W2:Y:S01]  /*0e20*/  LDG.E R6, desc[UR6][R6.64] ;  /* 0x0000000606067981 */ /* 0x000ea2000c1e1900 */
[----:B0-----:R-:W-:-:S06]  /*0e30*/  IMAD.WIDE.U32 R10, R9, 0x4, R10 ;  /* 0x00000004090a7825 */ /* 0x001fcc00078e000a */
[----:B------:R-:W2:Y:S02]  /*0e40*/  LDG.E R11, desc[UR6][R10.64] ;  /* 0x000000060a0b7981 */ /* 0x000ea4000c1e1900 */
[----:B--2---:R-:W-:-:S05]  /*0e50*/  FADD R13, R6, -R11 ;  /* 0x8000000b060d7221 */ /* 0x004fca0000000000 */
[C---:B------:R-:W-:Y:S02]  /*0e60*/  FSETP.GT.AND P0, PT, R13.reuse, R8, PT ;  /* 0x000000080d00720b */ /* 0x040fe40003f04000 */
[----:B------:R-:W-:Y:S02]  /*0e70*/  FSETP.GT.AND P1, PT, R13, R24, PT ;  /* 0x000000180d00720b */ /* 0x000fe40003f24000 */
[----:B------:R-:W-:-:S09]  /*0e80*/  SEL R5, R9, R5, P0 ;  /* 0x0000000509057207 */ /* 0x000fd20000000000 */
[----:B------:R-:W-:-:S05]  /*0e90*/  @!P0 FSEL R8, R13, R24, P1 ;  /* 0x000000180d088208 */ /* 0x000fca0000800000 */
[----:B------:R-:W-:-:S07]  /*0ea0*/  IMAD.MOV.U32 R24, RZ, RZ, R8 ;  /* 0x000000ffff187224 */ /* 0x000fce00078e0008 */
.L_x_16:
[----:B------:R-:W0:Y:S01]  /*0eb0*/  LDC.64 R6, c[0x0][0x3a8] ;  /* 0x0000ea00ff067b82 */ /* 0x000e220000000a00 */
[----:B------:R-:W-:Y:S01]  /*0ec0*/  IMAD R11, R5, R0, RZ ;  /* 0x00000000050b7224 */ /* 0x000fe200078e02ff */
[----:B------:R-:W1:Y:S01]  /*0ed0*/  LDCU UR4, c[0x0][0x3b8] ;  /* 0x00007700ff0477ac */ /* 0x000e620008000800 */
[----:B------:R-:W-:Y:S02]  /*0ee0*/  IMAD.MOV.U32 R15, RZ, RZ, 0x1 ;  /* 0x00000001ff0f7424 */ /* 0x000fe400078e00ff */
[----:B------:R-:W-:-:S03]  /*0ef0*/  IMAD.WIDE R16, R11, 0x4, R16 ;  /* 0x000000040b107825 */ /* 0x000fc600078e0210 */
[----:B------:R-:W2:Y:S03]  /*0f00*/  LDC.64 R8, c[0x0][0x3a0] ;  /* 0x0000e800ff087b82 */ /* 0x000ea60000000a00 */
[----:B------:R-:W3:Y:S01]  /*0f10*/  LDG.E R17, desc[UR6][R16.64] ;  /* 0x0000000610117981 */ /* 0x000ee2000c1e1900 */
[----:B0-----:R-:W-:-:S04]  /*0f20*/  IMAD.WIDE.U32 R4, R5, 0x4, R6 ;  /* 0x0000000405047825 */ /* 0x001fc800078e0006 */
[----:B------:R-:W0:Y:S02]  /*0f30*/  LDC.64 R6, c[0x0][0x398] ;  /* 0x0000e600ff067b82 */ /* 0x000e240000000a00 */
[----:B------:R-:W4:Y:S01]  /*0f40*/  ATOMG.E.ADD.STRONG.GPU PT, R4, desc[UR6][R4.64], R15 ;  /* 0x8000000f040479a8 */ /* 0x000f2200081ef106 */
[----:B---3--:R-:W-:Y:S01]  /*0f50*/  FADD R24, R17, -R24 ;  /* 0x8000001811187221 */ /* 0x008fe20000000000 */
[----:B----4-:R-:W-:-:S03]  /*0f60*/  IMAD.IADD R13, R11, 0x1, R4 ;  /* 0x000000010b0d7824 */ /* 0x010fc600078e0204 */
[----:B-1----:R-:W-:Y:S01]  /*0f70*/  FADD R11, R24, UR4 ;  /* 0x00000004180b7e21 */ /* 0x002fe20008000000 */
[----:B0-----:R-:W-:-:S04]  /*0f80*/  IMAD.WIDE R6, R13, 0x4, R6 ;  /* 0x000000040d067825 */ /* 0x001fc800078e0206 */
[----:B--2---:R-:W-:Y:S01]  /*0f90*/  IMAD.WIDE R8, R13, 0x4, R8 ;  /* 0x000000040d087825 */ /* 0x004fe200078e0208 */
[----:B------:R-:W-:Y:S04]  /*0fa0*/  STG.E desc[UR6][R6.64], R11 ;  /* 0x0000000b06007986 */ /* 0x000fe8000c101906 */
[----:B------:R-:W-:Y:S01]  /*0fb0*/  STG.E desc[UR6][R8.64], R3 ;  /* 0x0000000308007986 */ /* 0x000fe2000c101906 */
[----:B------:R-:W-:Y:S05]  /*0fc0*/  EXIT ;  /* 0x000000000000794d */ /* 0x000fea0003800000 */
.L_x_21:
        /* <DEDUP_REMOVED lines=11> */
.L_x_23:


//--------------------- .nv.shared.reserved.0     --------------------------
	.section	.nv.shared.reserved.0,"aw",@nobits
	.weak		__nv_reservedSMEM_offset_0_alias
	.size		__nv_reservedSMEM_offset_0_alias, 0, 64
	.other		__nv_reservedSMEM_offset_0_alias,@"STO_CUDA_RESERVED_SHARED STV_DEFAULT"
__nv_reservedSMEM_offset_0_alias:
	.zero		0
	.zero		64


//--------------------- .nv.constant0._Z14run_assignmentiPiS_PfS_S_S0_S_ --------------------------
	.section	.nv.constant0._Z14run_assignmentiPiS_PfS_S_S0_S_,"a",@progbits
	.sectionflags	@""
	.align	4
.nv.constant0._Z14run_assignmentiPiS_PfS_S_S0_S_:
	.zero		960


//--------------------- .nv.constant0._Z11run_biddingiPfPiS_S0_S0_S_f --------------------------
	.section	.nv.constant0._Z11run_biddingiPfPiS_S0_S0_S_f,"a",@progbits
	.sectionflags	@""
	.align	4
.nv.constant0._Z11run_biddingiPfPiS_S0_S0_S_f:
	.zero		956


//--------------------- SYMBOLS --------------------------

	.type		.nv.reservedSmem.offset0,@object
	.size		.nv.reservedSmem.offset0,0x4
